	.target	sm_90a

	.elftype	@"ET_EXEC"


//--------------------- .note.nv.tkinfo           --------------------------
	.section	.note.nv.tkinfo,"",@"SHT_NOTE"
	.sectionflags	@"SHF_NOTE_NV_TKINFO"
	.tkinfo
        /*0018*/ 	.word	0x00000002
        /*0030*/ 	.string	""
        /*0030*/ 	.string	"ptxas"
        /*0030*/ 	.string	"Cuda compilation tools, release 13.0, V13.0.88"
        /*0030*/ 	.string	"Build cuda_13.0.r13.0/compiler.36424714_0"
        /*0030*/ 	.string	"-arch sm_90a -m 64 "



//--------------------- .note.nv.cuinfo           --------------------------
	.section	.note.nv.cuinfo,"",@"SHT_NOTE"
	.sectionflags	@"SHF_NOTE_NV_CUINFO"
        /*0018*/ 	.short	0x0002
        /*001a*/ 	.short	0x005a
        /*001c*/ 	.short	0x0082
	.zero		2


//--------------------- .nv.info                  --------------------------
	.section	.nv.info,"",@"SHT_CUDA_INFO"
	.align	4


	//----- nvinfo : EIATTR_REGCOUNT
	.align		4
        /*0000*/ 	.byte	0x04, 0x2f
        /*0002*/ 	.short	(.L_15 - .L_14)
	.align		4
.L_14:
        /*0004*/ 	.word	index@(_ZN7cutlass13device_kernelINS_4gemm6kernel13GemmUniversalIN4cute5tupleIJiiiiEEENS1_10collective13CollectiveMmaINS1_34MainloopSm90TmaGmmaWarpSpecializedILi7ENS5_IJNS4_1CILi2EEENSA_ILi1EEESC_EEENS1_32KernelTmaWarpSpecializedPingpongEEENS5_IJNSA_ILi64EEESG_SG_EEENS_10tfloat32_tENS5_IJlSC_lEEESI_SJ_NS4_8TiledMMAINS4_8MMA_AtomIJNS4_4SM904GMMA29MMA_64x64x8_F32TF32TF32_SS_TNILNSN_7ScaleInE1ELSP_1EEEEEENS4_6LayoutINS5_IJSC_SC_SC_EEENS5_IJNSA_ILi0EEESU_SU_EEEEENS5_IJNS4_10UnderscoreESX_SX_EEEEENS4_13SM90_TMA_LOADENS4_14ComposedLayoutINS4_7SwizzleILi3ELi4ELi3EEENS4_18smem_ptr_flag_bitsILi32EEENSS_INS5_IJNSA_ILi8EEENSA_ILi32EEEEEENS5_IJS17_SC_EEEEEEEvNS4_8identityENS4_23SM90_TMA_LOAD_MULTICASTES1B_vS1C_EENS_8epilogue10collective6detail29Sm90TmaWarpSpecializedAdapterINS1G_15DefaultEpilogueISI_SJ_SJ_NS1F_6thread17LinearCombinationISI_Li1EffLNS1K_9ScaleType4KindE0ELNS_15FloatRoundStyleE2ESI_EENS1_15EpilogueDefaultEEEEEvvEEEEvNT_6ParamsE)
        /*0008*/ 	.word	0x000000a8


	//----- nvinfo : EIATTR_FRAME_SIZE
	.align		4
.L_15:
        /*000c*/ 	.byte	0x04, 0x11
        /*000e*/ 	.short	(.L_17 - .L_16)
	.align		4
.L_16:
        /*0010*/ 	.word	index@(_ZN7cutlass13device_kernelINS_4gemm6kernel13GemmUniversalIN4cute5tupleIJiiiiEEENS1_10collective13CollectiveMmaINS1_34MainloopSm90TmaGmmaWarpSpecializedILi7ENS5_IJNS4_1CILi2EEENSA_ILi1EEESC_EEENS1_32KernelTmaWarpSpecializedPingpongEEENS5_IJNSA_ILi64EEESG_SG_EEENS_10tfloat32_tENS5_IJlSC_lEEESI_SJ_NS4_8TiledMMAINS4_8MMA_AtomIJNS4_4SM904GMMA29MMA_64x64x8_F32TF32TF32_SS_TNILNSN_7ScaleInE1ELSP_1EEEEEENS4_6LayoutINS5_IJSC_SC_SC_EEENS5_IJNSA_ILi0EEESU_SU_EEEEENS5_IJNS4_10UnderscoreESX_SX_EEEEENS4_13SM90_TMA_LOADENS4_14ComposedLayoutINS4_7SwizzleILi3ELi4ELi3EEENS4_18smem_ptr_flag_bitsILi32EEENSS_INS5_IJNSA_ILi8EEENSA_ILi32EEEEEENS5_IJS17_SC_EEEEEEEvNS4_8identityENS4_23SM90_TMA_LOAD_MULTICASTES1B_vS1C_EENS_8epilogue10collective6detail29Sm90TmaWarpSpecializedAdapterINS1G_15DefaultEpilogueISI_SJ_SJ_NS1F_6thread17LinearCombinationISI_Li1EffLNS1K_9ScaleType4KindE0ELNS_15FloatRoundStyleE2ESI_EENS1_15EpilogueDefaultEEEEEvvEEEEvNT_6ParamsE)
        /*0014*/ 	.word	0x00000008


	//----- nvinfo : EIATTR_MIN_STACK_SIZE
	.align		4
.L_17:
        /*0018*/ 	.byte	0x04, 0x12
        /*001a*/ 	.short	(.L_19 - .L_18)
	.align		4
.L_18:
        /*001c*/ 	.word	index@(_ZN7cutlass13device_kernelINS_4gemm6kernel13GemmUniversalIN4cute5tupleIJiiiiEEENS1_10collective13CollectiveMmaINS1_34MainloopSm90TmaGmmaWarpSpecializedILi7ENS5_IJNS4_1CILi2EEENSA_ILi1EEESC_EEENS1_32KernelTmaWarpSpecializedPingpongEEENS5_IJNSA_ILi64EEESG_SG_EEENS_10tfloat32_tENS5_IJlSC_lEEESI_SJ_NS4_8TiledMMAINS4_8MMA_AtomIJNS4_4SM904GMMA29MMA_64x64x8_F32TF32TF32_SS_TNILNSN_7ScaleInE1ELSP_1EEEEEENS4_6LayoutINS5_IJSC_SC_SC_EEENS5_IJNSA_ILi0EEESU_SU_EEEEENS5_IJNS4_10UnderscoreESX_SX_EEEEENS4_13SM90_TMA_LOADENS4_14ComposedLayoutINS4_7SwizzleILi3ELi4ELi3EEENS4_18smem_ptr_flag_bitsILi32EEENSS_INS5_IJNSA_ILi8EEENSA_ILi32EEEEEENS5_IJS17_SC_EEEEEEEvNS4_8identityENS4_23SM90_TMA_LOAD_MULTICASTES1B_vS1C_EENS_8epilogue10collective6detail29Sm90TmaWarpSpecializedAdapterINS1G_15DefaultEpilogueISI_SJ_SJ_NS1F_6thread17LinearCombinationISI_Li1EffLNS1K_9ScaleType4KindE0ELNS_15FloatRoundStyleE2ESI_EENS1_15EpilogueDefaultEEEEEvvEEEEvNT_6ParamsE)
        /*0020*/ 	.word	0x00000008
.L_19:


//--------------------- .nv.compat                --------------------------
	.section	.nv.compat,"",@"SHT_CUDA_COMPAT_INFO"
	.align	4
        /*0000*/ 	.byte	0x02, 0x09, 0x01, 0x00, 0x02, 0x02, 0x04, 0x00, 0x02, 0x05, 0x05, 0x00, 0x03, 0x07, 0x01, 0x01
        /*0010*/ 	.byte	0x02, 0x03, 0x01, 0x00, 0x02, 0x06, 0x01, 0x00, 0x04, 0x0b, 0x08, 0x00, 0x00, 0x00, 0x00, 0x00
        /*0020*/ 	.byte	0x00, 0x00, 0x00, 0x00


//--------------------- .nv.info._ZN7cutlass13device_kernelINS_4gemm6kernel13GemmUniversalIN4cute5tupleIJiiiiEEENS1_10collective13CollectiveMmaINS1_34MainloopSm90TmaGmmaWarpSpecializedILi7ENS5_IJNS4_1CILi2EEENSA_ILi1EEESC_EEENS1_32KernelTmaWarpSpecializedPingpongEEENS5_IJNSA_ILi64EEESG_SG_EEENS_10tfloat32_tENS5_IJlSC_lEEESI_SJ_NS4_8TiledMMAINS4_8MMA_AtomIJNS4_4SM904GMMA29MMA_64x64x8_F32TF32TF32_SS_TNILNSN_7ScaleInE1ELSP_1EEEEEENS4_6LayoutINS5_IJSC_SC_SC_EEENS5_IJNSA_ILi0EEESU_SU_EEEEENS5_IJNS4_10UnderscoreESX_SX_EEEEENS4_13SM90_TMA_LOADENS4_14ComposedLayoutINS4_7SwizzleILi3ELi4ELi3EEENS4_18smem_ptr_flag_bitsILi32EEENSS_INS5_IJNSA_ILi8EEENSA_ILi32EEEEEENS5_IJS17_SC_EEEEEEEvNS4_8identityENS4_23SM90_TMA_LOAD_MULTICASTES1B_vS1C_EENS_8epilogue10collective6detail29Sm90TmaWarpSpecializedAdapterINS1G_15DefaultEpilogueISI_SJ_SJ_NS1F_6thread17LinearCombinationISI_Li1EffLNS1K_9ScaleType4KindE0ELNS_15FloatRoundStyleE2ESI_EENS1_15EpilogueDefaultEEEEEvvEEEEvNT_6ParamsE --------------------------
	.section	.nv.info._ZN7cutlass13device_kernelINS_4gemm6kernel13GemmUniversalIN4cute5tupleIJiiiiEEENS1_10collective13CollectiveMmaINS1_34MainloopSm90TmaGmmaWarpSpecializedILi7ENS5_IJNS4_1CILi2EEENSA_ILi1EEESC_EEENS1_32KernelTmaWarpSpecializedPingpongEEENS5_IJNSA_ILi64EEESG_SG_EEENS_10tfloat32_tENS5_IJlSC_lEEESI_SJ_NS4_8TiledMMAINS4_8MMA_AtomIJNS4_4SM904GMMA29MMA_64x64x8_F32TF32TF32_SS_TNILNSN_7ScaleInE1ELSP_1EEEEEENS4_6LayoutINS5_IJSC_SC_SC_EEENS5_IJNSA_ILi0EEESU_SU_EEEEENS5_IJNS4_10UnderscoreESX_SX_EEEEENS4_13SM90_TMA_LOADENS4_14ComposedLayoutINS4_7SwizzleILi3ELi4ELi3EEENS4_18smem_ptr_flag_bitsILi32EEENSS_INS5_IJNSA_ILi8EEENSA_ILi32EEEEEENS5_IJS17_SC_EEEEEEEvNS4_8identityENS4_23SM90_TMA_LOAD_MULTICASTES1B_vS1C_EENS_8epilogue10collective6detail29Sm90TmaWarpSpecializedAdapterINS1G_15DefaultEpilogueISI_SJ_SJ_NS1F_6thread17LinearCombinationISI_Li1EffLNS1K_9ScaleType4KindE0ELNS_15FloatRoundStyleE2ESI_EENS1_15EpilogueDefaultEEEEEvvEEEEvNT_6ParamsE,"",@"SHT_CUDA_INFO"
	.sectionflags	@""
	.align	4


	//----- nvinfo : EIATTR_CUDA_API_VERSION
	.align		4
        /*0000*/ 	.byte	0x04, 0x37
        /*0002*/ 	.short	(.L_21 - .L_20)
.L_20:
        /*0004*/ 	.word	0x00000082


	//----- nvinfo : EIATTR_KPARAM_INFO
	.align		4
.L_21:
        /*0008*/ 	.byte	0x04, 0x17
        /*000a*/ 	.short	(.L_23 - .L_22)
.L_22:
        /*000c*/ 	.word	0x00000000
        /*0010*/ 	.short	0x0000
        /*0012*/ 	.short	0x0070
        /*0014*/ 	.byte	0x00, 0xf0, 0x01, 0x10


	//----- nvinfo : EIATTR_SPARSE_MMA_MASK
	.align		4
.L_23:
        /*0018*/ 	.byte	0x03, 0x50
        /*001a*/ 	.short	0x0000


	//----- nvinfo : EIATTR_MAXREG_COUNT
	.align		4
        /*001c*/ 	.byte	0x03, 0x1b
        /*001e*/ 	.short	0x00a8


	//----- nvinfo : EIATTR_NUM_BARRIERS
	.align		4
        /*0020*/ 	.byte	0x02, 0x4c
        /*0022*/ 	.byte	0x01
	.zero		1


	//----- nvinfo : EIATTR_EXTERNS
	.align		4
        /*0024*/ 	.byte	0x04, 0x0f
        /*0026*/ 	.short	(.L_25 - .L_24)


	//   ....[0]....
	.align		4
.L_24:
        /*0028*/ 	.word	index@(__assertfail)


	//----- nvinfo : EIATTR_ANNOTATIONS
	.align		4
.L_25:
        /*002c*/ 	.byte	0x04, 0x55
        /*002e*/ 	.short	(.L_27 - .L_26)


	//   ....[0]....
.L_26:
        /*0030*/ 	.word	0x00000001
        /*0034*/ 	.byte	0x10, 0x0e, 0x00, 0x00, 0x01, 0x00, 0x00, 0x00, 0xe0, 0x14, 0x00, 0x00, 0x01, 0x00, 0x00, 0x00
        /*0044*/ 	.byte	0xa0, 0x49, 0x00, 0x00, 0x01, 0x00, 0x00, 0x00, 0xb0, 0x56, 0x00, 0x00


	//----- nvinfo : EIATTR_MERCURY_ISA_VERSION
	.align		4
.L_27:
        /*0050*/ 	.byte	0x03, 0x5f
        /*0052*/ 	.short	0x0101


	//----- nvinfo : EIATTR_INT_WARP_WIDE_INSTR_OFFSETS
	.align		4
        /*0054*/ 	.byte	0x04, 0x31
        /*0056*/ 	.short	(.L_29 - .L_28)


	//   ....[0]....
.L_28:
        /*0058*/ 	.word	0x00000550


	//   ....[1]....
        /*005c*/ 	.word	0x00000570


	//   ....[2]....
        /*0060*/ 	.word	0x00000590


	//   ....[3]....
        /*0064*/ 	.word	0x00000650


	//   ....[4]....
        /*0068*/ 	.word	0x00000670


	//   ....[5]....
        /*006c*/ 	.word	0x000006d0


	//   ....[6]....
        /*0070*/ 	.word	0x000007e0


	//   ....[7]....
        /*0074*/ 	.word	0x00000810


	//----- nvinfo : EIATTR_COOP_GROUP_MASK_REGIDS
	.align		4
.L_29:
        /*0078*/ 	.byte	0x04, 0x29
        /*007a*/ 	.short	(.L_31 - .L_30)


	//   ....[0]....
.L_30:
        /*007c*/ 	.word	0xffffffff


	//   ....[1]....
        /*0080*/ 	.word	0xffffffff


	//   ....[2]....
        /*0084*/ 	.word	0xffffffff


	//   ....[3]....
        /*0088*/ 	.word	0xffffffff


	//   ....[4]....
        /*008c*/ 	.word	0xffffffff


	//   ....[5]....
        /*0090*/ 	.word	0xffffffff


	//   ....[6]....
        /*0094*/ 	.word	0xffffffff


	//----- nvinfo : EIATTR_COOP_GROUP_INSTR_OFFSETS
	.align		4
.L_31:
        /*0098*/ 	.byte	0x04, 0x28
        /*009a*/ 	.short	(.L_33 - .L_32)


	//   ....[0]....
.L_32:
        /*009c*/ 	.word	0x00000070


	//   ....[1]....
        /*00a0*/ 	.word	0x00000080


	//   ....[2]....
        /*00a4*/ 	.word	0x00000140


	//   ....[3]....
        /*00a8*/ 	.word	0x00000330


	//   ....[4]....
        /*00ac*/ 	.word	0x00000370


	//   ....[5]....
        /*00b0*/ 	.word	0x000003f0


	//   ....[6]....
        /*00b4*/ 	.word	0x000009c0


	//----- nvinfo : EIATTR_REG_RECONFIG
	.align		4
.L_33:
        /*00b8*/ 	.byte	0x01, 0x54
	.zero		2


	//----- nvinfo : EIATTR_SYSCALL_OFFSETS
	.align		4
        /*00bc*/ 	.byte	0x04, 0x46
        /*00be*/ 	.short	(.L_35 - .L_34)


	//   ....[0]....
.L_34:
        /*00c0*/ 	.word	0x000019d0


	//----- nvinfo : EIATTR_MBARRIER_INSTR_OFFSETS
	.align		4
.L_35:
        /*00c4*/ 	.byte	0x04, 0x39
        /*00c6*/ 	.short	(.L_37 - .L_36)


	//   ....[0]....
.L_36:
        /*00c8*/ 	.word	0x00000240
        /*00cc*/ 	.word	0x000000ff
        /*00d0*/ 	.word	0x00000000
        /*00d4*/ 	.short	0x0100
        /*00d6*/ 	.byte	0x08
	.zero		1


	//   ....[1]....
        /*00d8*/ 	.word	0x00000250
        /*00dc*/ 	.word	0x000000ff
        /*00e0*/ 	.word	0x00000038
        /*00e4*/ 	.short	0x0100
        /*00e6*/ 	.byte	0x08
	.zero		1


	//   ....[2]....
        /*00e8*/ 	.word	0x00000260
        /*00ec*/ 	.word	0x000000ff
        /*00f0*/ 	.word	0x00000008
        /*00f4*/ 	.short	0x0100
        /*00f6*/ 	.byte	0x08
	.zero		1


	//   ....[3]....
        /*00f8*/ 	.word	0x00000270
        /*00fc*/ 	.word	0x000000ff
        /*0100*/ 	.word	0x00000040
        /*0104*/ 	.short	0x0100
        /*0106*/ 	.byte	0x08
	.zero		1


	//   ....[4]....
        /*0108*/ 	.word	0x00000280
        /*010c*/ 	.word	0x000000ff
        /*0110*/ 	.word	0x00000010
        /*0114*/ 	.short	0x0100
        /*0116*/ 	.byte	0x08
	.zero		1


	//   ....[5]....
        /*0118*/ 	.word	0x00000290
        /*011c*/ 	.word	0x000000ff
        /*0120*/ 	.word	0x00000048
        /*0124*/ 	.short	0x0100
        /*0126*/ 	.byte	0x08
	.zero		1


	//   ....[6]....
        /*0128*/ 	.word	0x000002a0
        /*012c*/ 	.word	0x000000ff
        /*0130*/ 	.word	0x00000018
        /*0134*/ 	.short	0x0100
        /*0136*/ 	.byte	0x08
	.zero		1


	//   ....[7]....
        /*0138*/ 	.word	0x000002b0
        /*013c*/ 	.word	0x000000ff
        /*0140*/ 	.word	0x00000050
        /*0144*/ 	.short	0x0100
        /*0146*/ 	.byte	0x08
	.zero		1


	//   ....[8]....
        /*0148*/ 	.word	0x000002c0
        /*014c*/ 	.word	0x000000ff
        /*0150*/ 	.word	0x00000020
        /*0154*/ 	.short	0x0100
        /*0156*/ 	.byte	0x08
	.zero		1


	//   ....[9]....
        /*0158*/ 	.word	0x000002d0
        /*015c*/ 	.word	0x000000ff
        /*0160*/ 	.word	0x00000058
        /*0164*/ 	.short	0x0100
        /*0166*/ 	.byte	0x08
	.zero		1


	//   ....[10]....
        /*0168*/ 	.word	0x000002e0
        /*016c*/ 	.word	0x000000ff
        /*0170*/ 	.word	0x00000028
        /*0174*/ 	.short	0x0100
        /*0176*/ 	.byte	0x08
	.zero		1


	//   ....[11]....
        /*0178*/ 	.word	0x000002f0
        /*017c*/ 	.word	0x000000ff
        /*0180*/ 	.word	0x00000060
        /*0184*/ 	.short	0x0100
        /*0186*/ 	.byte	0x08
	.zero		1


	//   ....[12]....
        /*0188*/ 	.word	0x00000300
        /*018c*/ 	.word	0x000000ff
        /*0190*/ 	.word	0x00000030
        /*0194*/ 	.short	0x0100
        /*0196*/ 	.byte	0x08
	.zero		1


	//   ....[13]....
        /*0198*/ 	.word	0x00000310
        /*019c*/ 	.word	0x000000ff
        /*01a0*/ 	.word	0x00000068
        /*01a4*/ 	.short	0x0100
        /*01a6*/ 	.byte	0x08
	.zero		1


	//   ....[14]....
        /*01a8*/ 	.word	0x00000860
        /*01ac*/ 	.word	0x000000ff
        /*01b0*/ 	.word	0x000000a0
        /*01b4*/ 	.short	0x0100
        /*01b6*/ 	.byte	0x08
	.zero		1


	//   ....[15]....
        /*01b8*/ 	.word	0x000008f0
        /*01bc*/ 	.word	0x000000ff
        /*01c0*/ 	.word	0x000000a8
        /*01c4*/ 	.short	0x0100
        /*01c6*/ 	.byte	0x08
	.zero		1


	//   ....[16]....
        /*01c8*/ 	.word	0x00000940
        /*01cc*/ 	.word	0x000000ff
        /*01d0*/ 	.word	0x00000080
        /*01d4*/ 	.short	0x0100
        /*01d6*/ 	.byte	0x09
	.zero		1


	//   ....[17]....
        /*01d8*/ 	.word	0x00000950
        /*01dc*/ 	.word	0x000000ff
        /*01e0*/ 	.word	0x00000088
        /*01e4*/ 	.short	0x0100
        /*01e6*/ 	.byte	0x09
	.zero		1


	//   ....[18]....
        /*01e8*/ 	.word	0x00000960
        /*01ec*/ 	.word	0x000000ff
        /*01f0*/ 	.word	0x00000090
        /*01f4*/ 	.short	0x0100
        /*01f6*/ 	.byte	0x09
	.zero		1


	//   ....[19]....
        /*01f8*/ 	.word	0x00000970
        /*01fc*/ 	.word	0x000000ff
        /*0200*/ 	.word	0x00000098
        /*0204*/ 	.short	0x0100
        /*0206*/ 	.byte	0x09
	.zero		1


	//   ....[20]....
        /*0208*/ 	.word	0x00001890
        /*020c*/ 	.word	0x000000ff
        /*0210*/ 	.word	0xfffffff8
        /*0214*/ 	.short	0x010a
        /*0216*/ 	.byte	0x2b
	.zero		1


	//   ....[21]....
        /*0218*/ 	.word	0x00001a50
        /*021c*/ 	.word	0x00000003
        /*0220*/ 	.word	0x00000000
        /*0224*/ 	.short	0x010a
        /*0226*/ 	.byte	0x3f
	.zero		1


	//   ....[22]....
        /*0228*/ 	.word	0x00001a90
        /*022c*/ 	.word	0x00000003
        /*0230*/ 	.word	0x00000000
        /*0234*/ 	.short	0x010a
        /*0236*/ 	.byte	0x3f
	.zero		1


	//   ....[23]....
        /*0238*/ 	.word	0x00001f50
        /*023c*/ 	.word	0x000000ff
        /*0240*/ 	.word	0x00000000
        /*0244*/ 	.short	0x010a
        /*0246*/ 	.byte	0x04
	.zero		1


	//   ....[24]....
        /*0248*/ 	.word	0x00001f90
        /*024c*/ 	.word	0x000000ff
        /*0250*/ 	.word	0x00000000
        /*0254*/ 	.short	0x010a
        /*0256*/ 	.byte	0x04
	.zero		1


	//   ....[25]....
        /*0258*/ 	.word	0x000023b0
        /*025c*/ 	.word	0x00000005
        /*0260*/ 	.word	0x00000000
        /*0264*/ 	.short	0x0101
        /*0266*/ 	.byte	0x3f
	.zero		1


	//   ....[26]....
        /*0268*/ 	.word	0x000024c0
        /*026c*/ 	.word	0x00000003
        /*0270*/ 	.word	0x00000000
        /*0274*/ 	.short	0x0101
        /*0276*/ 	.byte	0x30
	.zero		1


	//   ....[27]....
        /*0278*/ 	.word	0x000025f0
        /*027c*/ 	.word	0x00000000
        /*0280*/ 	.word	0x00000000
        /*0284*/ 	.short	0x0101
        /*0286*/ 	.byte	0x3f
	.zero		1


	//   ....[28]....
        /*0288*/ 	.word	0x00002670
        /*028c*/ 	.word	0x000000ff
        /*0290*/ 	.word	0x00000008
        /*0294*/ 	.short	0x010a
        /*0296*/ 	.byte	0x2b
	.zero		1


	//   ....[29]....
        /*0298*/ 	.word	0x000049e0
        /*029c*/ 	.word	0x00000000
        /*02a0*/ 	.word	0x00000000
        /*02a4*/ 	.short	0x0101
        /*02a6*/ 	.byte	0x30
	.zero		1


	//   ....[30]....
        /*02a8*/ 	.word	0x00005340
        /*02ac*/ 	.word	0x0000000d
        /*02b0*/ 	.word	0x00000038
        /*02b4*/ 	.short	0x010a
        /*02b6*/ 	.byte	0x3f
	.zero		1


	//   ....[31]....
        /*02b8*/ 	.word	0x00005810
        /*02bc*/ 	.word	0x00000006
        /*02c0*/ 	.word	0x000000a8
        /*02c4*/ 	.short	0x0101
        /*02c6*/ 	.byte	0x3f
	.zero		1


	//   ....[32]....
        /*02c8*/ 	.word	0x00005f30
        /*02cc*/ 	.word	0x00000007
        /*02d0*/ 	.word	0x00000000
        /*02d4*/ 	.short	0x010a
        /*02d6*/ 	.byte	0x3f
	.zero		1


	//   ....[33]....
        /*02d8*/ 	.word	0x00005fb0
        /*02dc*/ 	.word	0x00000006
        /*02e0*/ 	.word	0x00000000
        /*02e4*/ 	.short	0x010a
        /*02e6*/ 	.byte	0x3f
	.zero		1


	//   ....[34]....
        /*02e8*/ 	.word	0x00006040
        /*02ec*/ 	.word	0x00000007
        /*02f0*/ 	.word	0x00000000
        /*02f4*/ 	.short	0x010a
        /*02f6*/ 	.byte	0x3f
	.zero		1


	//   ....[35]....
        /*02f8*/ 	.word	0x000060d0
        /*02fc*/ 	.word	0x00000006
        /*0300*/ 	.word	0x00000000
        /*0304*/ 	.short	0x010a
        /*0306*/ 	.byte	0x3f
	.zero		1


	//   ....[36]....
        /*0308*/ 	.word	0x00006160
        /*030c*/ 	.word	0x00000007
        /*0310*/ 	.word	0x00000000
        /*0314*/ 	.short	0x010a
        /*0316*/ 	.byte	0x3f
	.zero		1


	//   ....[37]....
        /*0318*/ 	.word	0x000061f0
        /*031c*/ 	.word	0x00000006
        /*0320*/ 	.word	0x00000000
        /*0324*/ 	.short	0x010a
        /*0326*/ 	.byte	0x3f
	.zero		1


	//   ....[38]....
        /*0328*/ 	.word	0x00006280
        /*032c*/ 	.word	0x00000005
        /*0330*/ 	.word	0x00000000
        /*0334*/ 	.short	0x010a
        /*0336*/ 	.byte	0x3f
	.zero		1


	//   ....[39]....
        /*0338*/ 	.word	0x000062f0
        /*033c*/ 	.word	0x00000003
        /*0340*/ 	.word	0xfffffff8
        /*0344*/ 	.short	0x010a
        /*0346*/ 	.byte	0x3f
	.zero		1


	//   ....[40]....
        /*0348*/ 	.word	0x00006340
        /*034c*/ 	.word	0x00000003
        /*0350*/ 	.word	0x00000000
        /*0354*/ 	.short	0x010a
        /*0356*/ 	.byte	0x3f
	.zero		1


	//   ....[41]....
        /*0358*/ 	.word	0x000063a0
        /*035c*/ 	.word	0x00000005
        /*0360*/ 	.word	0x00000000
        /*0364*/ 	.short	0x010a
        /*0366*/ 	.byte	0x3f
	.zero		1


	//   ....[42]....
        /*0368*/ 	.word	0x00006400
        /*036c*/ 	.word	0x00000003
        /*0370*/ 	.word	0x00000008
        /*0374*/ 	.short	0x010a
        /*0376*/ 	.byte	0x3f
	.zero		1


	//   ....[43]....
        /*0378*/ 	.word	0x000064d0
        /*037c*/ 	.word	0x0000000d
        /*0380*/ 	.word	0x00000038
        /*0384*/ 	.short	0x010a
        /*0386*/ 	.byte	0x3f
	.zero		1


	//   ....[44]....
        /*0388*/ 	.word	0x000065a0
        /*038c*/ 	.word	0x00000007
        /*0390*/ 	.word	0x00000000
        /*0394*/ 	.short	0x010a
        /*0396*/ 	.byte	0x3f
	.zero		1


	//   ....[45]....
        /*0398*/ 	.word	0x000065f0
        /*039c*/ 	.word	0x00000006
        /*03a0*/ 	.word	0x00000000
        /*03a4*/ 	.short	0x010a
        /*03a6*/ 	.byte	0x3f
	.zero		1


	//   ....[46]....
        /*03a8*/ 	.word	0x00006640
        /*03ac*/ 	.word	0x00000007
        /*03b0*/ 	.word	0x00000000
        /*03b4*/ 	.short	0x010a
        /*03b6*/ 	.byte	0x3f
	.zero		1


	//   ....[47]....
        /*03b8*/ 	.word	0x00006690
        /*03bc*/ 	.word	0x00000006
        /*03c0*/ 	.word	0x00000000
        /*03c4*/ 	.short	0x010a
        /*03c6*/ 	.byte	0x3f
	.zero		1


	//   ....[48]....
        /*03c8*/ 	.word	0x000066e0
        /*03cc*/ 	.word	0x00000007
        /*03d0*/ 	.word	0x00000000
        /*03d4*/ 	.short	0x010a
        /*03d6*/ 	.byte	0x3f
	.zero		1


	//   ....[49]....
        /*03d8*/ 	.word	0x00006730
        /*03dc*/ 	.word	0x00000006
        /*03e0*/ 	.word	0x00000000
        /*03e4*/ 	.short	0x010a
        /*03e6*/ 	.byte	0x3f
	.zero		1


	//----- nvinfo : EIATTR_NUM_MBARRIERS
	.align		4
.L_37:
        /*03e8*/ 	.byte	0x03, 0x38
        /*03ea*/ 	.short	0x0014


	//----- nvinfo : EIATTR_EXIT_INSTR_OFFSETS
	.align		4
        /*03ec*/ 	.byte	0x04, 0x1c
        /*03ee*/ 	.short	(.L_39 - .L_38)


	//   ....[0]....
.L_38:
        /*03f0*/ 	.word	0x00001470


	//   ....[1]....
        /*03f4*/ 	.word	0x000014d0


	//   ....[2]....
        /*03f8*/ 	.word	0x00005020


	//   ....[3]....
        /*03fc*/ 	.word	0x00005050


	//   ....[4]....
        /*0400*/ 	.word	0x000062d0


	//----- nvinfo : EIATTR_MAX_THREADS
	.align		4
.L_39:
        /*0404*/ 	.byte	0x04, 0x05
        /*0406*/ 	.short	(.L_41 - .L_40)
.L_40:
        /*0408*/ 	.word	0x00000180
        /*040c*/ 	.word	0x00000001
        /*0410*/ 	.word	0x00000001


	//----- nvinfo : EIATTR_CRS_STACK_SIZE
	.align		4
.L_41:
        /*0414*/ 	.byte	0x04, 0x1e
        /*0416*/ 	.short	(.L_43 - .L_42)
.L_42:
        /*0418*/ 	.word	0x00000000


	//----- nvinfo : EIATTR_CBANK_PARAM_SIZE
	.align		4
.L_43:
        /*041c*/ 	.byte	0x03, 0x19
        /*041e*/ 	.short	0x0470


	//----- nvinfo : EIATTR_PARAM_CBANK
	.align		4
        /*0420*/ 	.byte	0x04, 0x0a
        /*0422*/ 	.short	(.L_45 - .L_44)
	.align		4
.L_44:
        /*0424*/ 	.word	index@(.nv.constant0._ZN7cutlass13device_kernelINS_4gemm6kernel13GemmUniversalIN4cute5tupleIJiiiiEEENS1_10collective13CollectiveMmaINS1_34MainloopSm90TmaGmmaWarpSpecializedILi7ENS5_IJNS4_1CILi2EEENSA_ILi1EEESC_EEENS1_32KernelTmaWarpSpecializedPingpongEEENS5_IJNSA_ILi64EEESG_SG_EEENS_10tfloat32_tENS5_IJlSC_lEEESI_SJ_NS4_8TiledMMAINS4_8MMA_AtomIJNS4_4SM904GMMA29MMA_64x64x8_F32TF32TF32_SS_TNILNSN_7ScaleInE1ELSP_1EEEEEENS4_6LayoutINS5_IJSC_SC_SC_EEENS5_IJNSA_ILi0EEESU_SU_EEEEENS5_IJNS4_10UnderscoreESX_SX_EEEEENS4_13SM90_TMA_LOADENS4_14ComposedLayoutINS4_7SwizzleILi3ELi4ELi3EEENS4_18smem_ptr_flag_bitsILi32EEENSS_INS5_IJNSA_ILi8EEENSA_ILi32EEEEEENS5_IJS17_SC_EEEEEEEvNS4_8identityENS4_23SM90_TMA_LOAD_MULTICASTES1B_vS1C_EENS_8epilogue10collective6detail29Sm90TmaWarpSpecializedAdapterINS1G_15DefaultEpilogueISI_SJ_SJ_NS1F_6thread17LinearCombinationISI_Li1EffLNS1K_9ScaleType4KindE0ELNS_15FloatRoundStyleE2ESI_EENS1_15EpilogueDefaultEEEEEvvEEEEvNT_6ParamsE)
        /*0428*/ 	.short	0x0210
        /*042a*/ 	.short	0x0470


	//----- nvinfo : EIATTR_SW_WAR
	.align		4
.L_45:
        /*042c*/ 	.byte	0x04, 0x36
        /*042e*/ 	.short	(.L_47 - .L_46)
.L_46:
        /*0430*/ 	.word	0x00000008
.L_47:


//--------------------- .nv.callgraph             --------------------------
	.section	.nv.callgraph,"",@"SHT_CUDA_CALLGRAPH"
	.align	4
	.sectionentsize	8
	.align		4
        /*0000*/ 	.word	0x00000000
	.align		4
        /*0004*/ 	.word	0xffffffff
	.align		4
        /*0008*/ 	.word	index@(_ZN7cutlass13device_kernelINS_4gemm6kernel13GemmUniversalIN4cute5tupleIJiiiiEEENS1_10collective13CollectiveMmaINS1_34MainloopSm90TmaGmmaWarpSpecializedILi7ENS5_IJNS4_1CILi2EEENSA_ILi1EEESC_EEENS1_32KernelTmaWarpSpecializedPingpongEEENS5_IJNSA_ILi64EEESG_SG_EEENS_10tfloat32_tENS5_IJlSC_lEEESI_SJ_NS4_8TiledMMAINS4_8MMA_AtomIJNS4_4SM904GMMA29MMA_64x64x8_F32TF32TF32_SS_TNILNSN_7ScaleInE1ELSP_1EEEEEENS4_6LayoutINS5_IJSC_SC_SC_EEENS5_IJNSA_ILi0EEESU_SU_EEEEENS5_IJNS4_10UnderscoreESX_SX_EEEEENS4_13SM90_TMA_LOADENS4_14ComposedLayoutINS4_7SwizzleILi3ELi4ELi3EEENS4_18smem_ptr_flag_bitsILi32EEENSS_INS5_IJNSA_ILi8EEENSA_ILi32EEEEEENS5_IJS17_SC_EEEEEEEvNS4_8identityENS4_23SM90_TMA_LOAD_MULTICASTES1B_vS1C_EENS_8epilogue10collective6detail29Sm90TmaWarpSpecializedAdapterINS1G_15DefaultEpilogueISI_SJ_SJ_NS1F_6thread17LinearCombinationISI_Li1EffLNS1K_9ScaleType4KindE0ELNS_15FloatRoundStyleE2ESI_EENS1_15EpilogueDefaultEEEEEvvEEEEvNT_6ParamsE)
	.align		4
        /*000c*/ 	.word	index@(__assertfail)
	.align		4
        /*0010*/ 	.word	0x00000000
	.align		4
        /*0014*/ 	.word	0xfffffffe
	.align		4
        /*0018*/ 	.word	0x00000000
	.align		4
        /*001c*/ 	.word	0xfffffffd
	.align		4
        /*0020*/ 	.word	0x00000000
	.align		4
        /*0024*/ 	.word	0xfffffffc


//--------------------- .nv.constant4             --------------------------
	.section	.nv.constant4,"a",@progbits
	.align	8
	.align		8
.nv.constant4:
        /*0000*/ 	.dword	__assertfail
	.align		8
        /*0008*/ 	.dword	__unnamed_1
	.align		8
        /*0010*/ 	.dword	_ZN40_INTERNAL_bf3f82ba_4_k_cu_44dd450e_228834cuda3std3__45__cpo5beginE
	.align		8
        /*0018*/ 	.dword	_ZN40_INTERNAL_bf3f82ba_4_k_cu_44dd450e_228834cuda3std3__45__cpo3endE
	.align		8
        /*0020*/ 	.dword	_ZN40_INTERNAL_bf3f82ba_4_k_cu_44dd450e_228834cuda3std3__45__cpo6cbeginE
	.align		8
        /*0028*/ 	.dword	_ZN40_INTERNAL_bf3f82ba_4_k_cu_44dd450e_228834cuda3std3__45__cpo4cendE
	.align		8
        /*0030*/ 	.dword	_ZN40_INTERNAL_bf3f82ba_4_k_cu_44dd450e_228834cuda3std3__442_GLOBAL__N__bf3f82ba_4_k_cu_44dd450e_228836ignoreE
	.align		8
        /*0038*/ 	.dword	_ZN40_INTERNAL_bf3f82ba_4_k_cu_44dd450e_228834cuda3std3__419piecewise_constructE
	.align		8
        /*0040*/ 	.dword	_ZN40_INTERNAL_bf3f82ba_4_k_cu_44dd450e_228834cuda3std3__48in_placeE
	.align		8
        /*0048*/ 	.dword	_ZN40_INTERNAL_bf3f82ba_4_k_cu_44dd450e_228834cuda3std6ranges3__45__cpo4swapE
	.align		8
        /*0050*/ 	.dword	_ZN40_INTERNAL_bf3f82ba_4_k_cu_44dd450e_228834cuda3std6ranges3__45__cpo9iter_moveE
	.align		8
        /*0058*/ 	.dword	_ZN40_INTERNAL_bf3f82ba_4_k_cu_44dd450e_228834cute7productE
	.align		8
        /*0060*/ 	.dword	_ZN40_INTERNAL_bf3f82ba_4_k_cu_44dd450e_228834cute1_E
	.align		8
        /*0068*/ 	.dword	$str$22
	.align		8
        /*0070*/ 	.dword	$str$23


//--------------------- .text._ZN7cutlass13device_kernelINS_4gemm6kernel13GemmUniversalIN4cute5tupleIJiiiiEEENS1_10collective13CollectiveMmaINS1_34MainloopSm90TmaGmmaWarpSpecializedILi7ENS5_IJNS4_1CILi2EEENSA_ILi1EEESC_EEENS1_32KernelTmaWarpSpecializedPingpongEEENS5_IJNSA_ILi64EEESG_SG_EEENS_10tfloat32_tENS5_IJlSC_lEEESI_SJ_NS4_8TiledMMAINS4_8MMA_AtomIJNS4_4SM904GMMA29MMA_64x64x8_F32TF32TF32_SS_TNILNSN_7ScaleInE1ELSP_1EEEEEENS4_6LayoutINS5_IJSC_SC_SC_EEENS5_IJNSA_ILi0EEESU_SU_EEEEENS5_IJNS4_10UnderscoreESX_SX_EEEEENS4_13SM90_TMA_LOADENS4_14ComposedLayoutINS4_7SwizzleILi3ELi4ELi3EEENS4_18smem_ptr_flag_bitsILi32EEENSS_INS5_IJNSA_ILi8EEENSA_ILi32EEEEEENS5_IJS17_SC_EEEEEEEvNS4_8identityENS4_23SM90_TMA_LOAD_MULTICASTES1B_vS1C_EENS_8epilogue10collective6detail29Sm90TmaWarpSpecializedAdapterINS1G_15DefaultEpilogueISI_SJ_SJ_NS1F_6thread17LinearCombinationISI_Li1EffLNS1K_9ScaleType4KindE0ELNS_15FloatRoundStyleE2ESI_EENS1_15EpilogueDefaultEEEEEvvEEEEvNT_6ParamsE --------------------------
	.section	.text._ZN7cutlass13device_kernelINS_4gemm6kernel13GemmUniversalIN4cute5tupleIJiiiiEEENS1_10collective13CollectiveMmaINS1_34MainloopSm90TmaGmmaWarpSpecializedILi7ENS5_IJNS4_1CILi2EEENSA_ILi1EEESC_EEENS1_32KernelTmaWarpSpecializedPingpongEEENS5_IJNSA_ILi64EEESG_SG_EEENS_10tfloat32_tENS5_IJlSC_lEEESI_SJ_NS4_8TiledMMAINS4_8MMA_AtomIJNS4_4SM904GMMA29MMA_64x64x8_F32TF32TF32_SS_TNILNSN_7ScaleInE1ELSP_1EEEEEENS4_6LayoutINS5_IJSC_SC_SC_EEENS5_IJNSA_ILi0EEESU_SU_EEEEENS5_IJNS4_10UnderscoreESX_SX_EEEEENS4_13SM90_TMA_LOADENS4_14ComposedLayoutINS4_7SwizzleILi3ELi4ELi3EEENS4_18smem_ptr_flag_bitsILi32EEENSS_INS5_IJNSA_ILi8EEENSA_ILi32EEEEEENS5_IJS17_SC_EEEEEEEvNS4_8identityENS4_23SM90_TMA_LOAD_MULTICASTES1B_vS1C_EENS_8epilogue10collective6detail29Sm90TmaWarpSpecializedAdapterINS1G_15DefaultEpilogueISI_SJ_SJ_NS1F_6thread17LinearCombinationISI_Li1EffLNS1K_9ScaleType4KindE0ELNS_15FloatRoundStyleE2ESI_EENS1_15EpilogueDefaultEEEEEvvEEEEvNT_6ParamsE,"ax",@progbits
	.align	128
.text._ZN7cutlass13device_kernelINS_4gemm6kernel13GemmUniversalIN4cute5tupleIJiiiiEEENS1_10collective13CollectiveMmaINS1_34MainloopSm90TmaGmmaWarpSpecializedILi7ENS5_IJNS4_1CILi2EEENSA_ILi1EEESC_EEENS1_32KernelTmaWarpSpecializedPingpongEEENS5_IJNSA_ILi64EEESG_SG_EEENS_10tfloat32_tENS5_IJlSC_lEEESI_SJ_NS4_8TiledMMAINS4_8MMA_AtomIJNS4_4SM904GMMA29MMA_64x64x8_F32TF32TF32_SS_TNILNSN_7ScaleInE1ELSP_1EEEEEENS4_6LayoutINS5_IJSC_SC_SC_EEENS5_IJNSA_ILi0EEESU_SU_EEEEENS5_IJNS4_10UnderscoreESX_SX_EEEEENS4_13SM90_TMA_LOADENS4_14ComposedLayoutINS4_7SwizzleILi3ELi4ELi3EEENS4_18smem_ptr_flag_bitsILi32EEENSS_INS5_IJNSA_ILi8EEENSA_ILi32EEEEEENS5_IJS17_SC_EEEEEEEvNS4_8identityENS4_23SM90_TMA_LOAD_MULTICASTES1B_vS1C_EENS_8epilogue10collective6detail29Sm90TmaWarpSpecializedAdapterINS1G_15DefaultEpilogueISI_SJ_SJ_NS1F_6thread17LinearCombinationISI_Li1EffLNS1K_9ScaleType4KindE0ELNS_15FloatRoundStyleE2ESI_EENS1_15EpilogueDefaultEEEEEvvEEEEvNT_6ParamsE:
        .type           _ZN7cutlass13device_kernelINS_4gemm6kernel13GemmUniversalIN4cute5tupleIJiiiiEEENS1_10collective13CollectiveMmaINS1_34MainloopSm90TmaGmmaWarpSpecializedILi7ENS5_IJNS4_1CILi2EEENSA_ILi1EEESC_EEENS1_32KernelTmaWarpSpecializedPingpongEEENS5_IJNSA_ILi64EEESG_SG_EEENS_10tfloat32_tENS5_IJlSC_lEEESI_SJ_NS4_8TiledMMAINS4_8MMA_AtomIJNS4_4SM904GMMA29MMA_64x64x8_F32TF32TF32_SS_TNILNSN_7ScaleInE1ELSP_1EEEEEENS4_6LayoutINS5_IJSC_SC_SC_EEENS5_IJNSA_ILi0EEESU_SU_EEEEENS5_IJNS4_10UnderscoreESX_SX_EEEEENS4_13SM90_TMA_LOADENS4_14ComposedLayoutINS4_7SwizzleILi3ELi4ELi3EEENS4_18smem_ptr_flag_bitsILi32EEENSS_INS5_IJNSA_ILi8EEENSA_ILi32EEEEEENS5_IJS17_SC_EEEEEEEvNS4_8identityENS4_23SM90_TMA_LOAD_MULTICASTES1B_vS1C_EENS_8epilogue10collective6detail29Sm90TmaWarpSpecializedAdapterINS1G_15DefaultEpilogueISI_SJ_SJ_NS1F_6thread17LinearCombinationISI_Li1EffLNS1K_9ScaleType4KindE0ELNS_15FloatRoundStyleE2ESI_EENS1_15EpilogueDefaultEEEEEvvEEEEvNT_6ParamsE,@function
        .size           _ZN7cutlass13device_kernelINS_4gemm6kernel13GemmUniversalIN4cute5tupleIJiiiiEEENS1_10collective13CollectiveMmaINS1_34MainloopSm90TmaGmmaWarpSpecializedILi7ENS5_IJNS4_1CILi2EEENSA_ILi1EEESC_EEENS1_32KernelTmaWarpSpecializedPingpongEEENS5_IJNSA_ILi64EEESG_SG_EEENS_10tfloat32_tENS5_IJlSC_lEEESI_SJ_NS4_8TiledMMAINS4_8MMA_AtomIJNS4_4SM904GMMA29MMA_64x64x8_F32TF32TF32_SS_TNILNSN_7ScaleInE1ELSP_1EEEEEENS4_6LayoutINS5_IJSC_SC_SC_EEENS5_IJNSA_ILi0EEESU_SU_EEEEENS5_IJNS4_10UnderscoreESX_SX_EEEEENS4_13SM90_TMA_LOADENS4_14ComposedLayoutINS4_7SwizzleILi3ELi4ELi3EEENS4_18smem_ptr_flag_bitsILi32EEENSS_INS5_IJNSA_ILi8EEENSA_ILi32EEEEEENS5_IJS17_SC_EEEEEEEvNS4_8identityENS4_23SM90_TMA_LOAD_MULTICASTES1B_vS1C_EENS_8epilogue10collective6detail29Sm90TmaWarpSpecializedAdapterINS1G_15DefaultEpilogueISI_SJ_SJ_NS1F_6thread17LinearCombinationISI_Li1EffLNS1K_9ScaleType4KindE0ELNS_15FloatRoundStyleE2ESI_EENS1_15EpilogueDefaultEEEEEvvEEEEvNT_6ParamsE,(.L_x_145 - _ZN7cutlass13device_kernelINS_4gemm6kernel13GemmUniversalIN4cute5tupleIJiiiiEEENS1_10collective13CollectiveMmaINS1_34MainloopSm90TmaGmmaWarpSpecializedILi7ENS5_IJNS4_1CILi2EEENSA_ILi1EEESC_EEENS1_32KernelTmaWarpSpecializedPingpongEEENS5_IJNSA_ILi64EEESG_SG_EEENS_10tfloat32_tENS5_IJlSC_lEEESI_SJ_NS4_8TiledMMAINS4_8MMA_AtomIJNS4_4SM904GMMA29MMA_64x64x8_F32TF32TF32_SS_TNILNSN_7ScaleInE1ELSP_1EEEEEENS4_6LayoutINS5_IJSC_SC_SC_EEENS5_IJNSA_ILi0EEESU_SU_EEEEENS5_IJNS4_10UnderscoreESX_SX_EEEEENS4_13SM90_TMA_LOADENS4_14ComposedLayoutINS4_7SwizzleILi3ELi4ELi3EEENS4_18smem_ptr_flag_bitsILi32EEENSS_INS5_IJNSA_ILi8EEENSA_ILi32EEEEEENS5_IJS17_SC_EEEEEEEvNS4_8identityENS4_23SM90_TMA_LOAD_MULTICASTES1B_vS1C_EENS_8epilogue10collective6detail29Sm90TmaWarpSpecializedAdapterINS1G_15DefaultEpilogueISI_SJ_SJ_NS1F_6thread17LinearCombinationISI_Li1EffLNS1K_9ScaleType4KindE0ELNS_15FloatRoundStyleE2ESI_EENS1_15EpilogueDefaultEEEEEvvEEEEvNT_6ParamsE)
        .other          _ZN7cutlass13device_kernelINS_4gemm6kernel13GemmUniversalIN4cute5tupleIJiiiiEEENS1_10collective13CollectiveMmaINS1_34MainloopSm90TmaGmmaWarpSpecializedILi7ENS5_IJNS4_1CILi2EEENSA_ILi1EEESC_EEENS1_32KernelTmaWarpSpecializedPingpongEEENS5_IJNSA_ILi64EEESG_SG_EEENS_10tfloat32_tENS5_IJlSC_lEEESI_SJ_NS4_8TiledMMAINS4_8MMA_AtomIJNS4_4SM904GMMA29MMA_64x64x8_F32TF32TF32_SS_TNILNSN_7ScaleInE1ELSP_1EEEEEENS4_6LayoutINS5_IJSC_SC_SC_EEENS5_IJNSA_ILi0EEESU_SU_EEEEENS5_IJNS4_10UnderscoreESX_SX_EEEEENS4_13SM90_TMA_LOADENS4_14ComposedLayoutINS4_7SwizzleILi3ELi4ELi3EEENS4_18smem_ptr_flag_bitsILi32EEENSS_INS5_IJNSA_ILi8EEENSA_ILi32EEEEEENS5_IJS17_SC_EEEEEEEvNS4_8identityENS4_23SM90_TMA_LOAD_MULTICASTES1B_vS1C_EENS_8epilogue10collective6detail29Sm90TmaWarpSpecializedAdapterINS1G_15DefaultEpilogueISI_SJ_SJ_NS1F_6thread17LinearCombinationISI_Li1EffLNS1K_9ScaleType4KindE0ELNS_15FloatRoundStyleE2ESI_EENS1_15EpilogueDefaultEEEEEvvEEEEvNT_6ParamsE,@"STO_CUDA_ENTRY STV_DEFAULT"
_ZN7cutlass13device_kernelINS_4gemm6kernel13GemmUniversalIN4cute5tupleIJiiiiEEENS1_10collective13CollectiveMmaINS1_34MainloopSm90TmaGmmaWarpSpecializedILi7ENS5_IJNS4_1CILi2EEENSA_ILi1EEESC_EEENS1_32KernelTmaWarpSpecializedPingpongEEENS5_IJNSA_ILi64EEESG_SG_EEENS_10tfloat32_tENS5_IJlSC_lEEESI_SJ_NS4_8TiledMMAINS4_8MMA_AtomIJNS4_4SM904GMMA29MMA_64x64x8_F32TF32TF32_SS_TNILNSN_7ScaleInE1ELSP_1EEEEEENS4_6LayoutINS5_IJSC_SC_SC_EEENS5_IJNSA_ILi0EEESU_SU_EEEEENS5_IJNS4_10UnderscoreESX_SX_EEEEENS4_13SM90_TMA_LOADENS4_14ComposedLayoutINS4_7SwizzleILi3ELi4ELi3EEENS4_18smem_ptr_flag_bitsILi32EEENSS_INS5_IJNSA_ILi8EEENSA_ILi32EEEEEENS5_IJS17_SC_EEEEEEEvNS4_8identityENS4_23SM90_TMA_LOAD_MULTICASTES1B_vS1C_EENS_8epilogue10collective6detail29Sm90TmaWarpSpecializedAdapterINS1G_15DefaultEpilogueISI_SJ_SJ_NS1F_6thread17LinearCombinationISI_Li1EffLNS1K_9ScaleType4KindE0ELNS_15FloatRoundStyleE2ESI_EENS1_15EpilogueDefaultEEEEEvvEEEEvNT_6ParamsE:
[----:B------:R-:W0:Y:S02]  /*0000*/  LDC R1, c[0x0][0x28] ;  /* 0x00000a00ff017b82 */ /* 0x000e240000000800 */
[----:B0-----:R-:W-:Y:S01]  /*0010*/  VIADD R1, R1, 0xfffffff8 ;  /* 0xfffffff801017836 */ /* 0x001fe20000000000 */
[----:B------:R-:W0:Y:S01]  /*0020*/  S2R R4, SR_TID.X ;  /* 0x0000000000047919 */ /* 0x000e220000002100 */
[----:B------:R-:W-:Y:S01]  /*0030*/  ELECT P0, URZ, PT ;  /* 0x00000000003f782f */ /* 0x000fe20003800000 */
[----:B------:R-:W-:Y:S01]  /*0040*/  BSSY B0, `(.L_x_0) ;  /* 0x000000f000007945 */ /* 0x000fe20003800000 */
[--C-:B0-----:R-:W-:Y:S02]  /*0050*/  SHF.R.U32.HI R0, RZ, 0x5, R4.reuse ;  /* 0x00000005ff007819 */ /* 0x101fe40000011604 */
[----:B------:R-:W-:-:S03]  /*0060*/  SHF.R.U32.HI R7, RZ, 0x7, R4 ;  /* 0x00000007ff077819 */ /* 0x000fc60000011604 */
[----:B------:R-:W0:Y:S04]  /*0070*/  SHFL.IDX PT, R2, R0, RZ, 0x1f ;  /* 0x00001fff00027589 */ /* 0x000e2800000e0000 */
[----:B------:R1:W2:Y:S01]  /*0080*/  SHFL.IDX PT, R10, R7, RZ, 0x1f ;  /* 0x00001fff070a7589 */ /* 0x0002a200000e0000 */
[----:B0-----:R-:W-:-:S13]  /*0090*/  ISETP.NE.OR P0, PT, R2, RZ, !P0 ;  /* 0x000000ff0200720c */ /* 0x001fda0004705670 */
[----:B-12---:R-:W-:Y:S05]  /*00a0*/  @P0 BRA `(.L_x_1) ;  /* 0x0000000000200947 */ /* 0x006fea0003800000 */
[----:B------:R-:W-:Y:S02]  /*00b0*/  ULDC.64 UR4, c[0x0][0x198] ;  /* 0x0000660000047ab9 */ /* 0x000fe40000000a00 */
[----:B------:R-:W-:Y:S02]  /*00c0*/  UIADD3 UR6, UP0, UR4, 0xf0, URZ ;  /* 0x000000f004067890 */ /* 0x000fe4000ff1e03f */
[----:B------:R-:W-:Y:S02]  /*00d0*/  UIADD3 UR4, UP1, UR4, 0x1f0, URZ ;  /* 0x000001f004047890 */ /* 0x000fe4000ff3e03f */
[----:B------:R-:W-:Y:S02]  /*00e0*/  UIADD3.X UR7, URZ, UR5, URZ, UP0, !UPT ;  /* 0x000000053f077290 */ /* 0x000fe400087fe43f */
[----:B------:R-:W-:-:S07]  /*00f0*/  UIADD3.X UR5, URZ, UR5, URZ, UP1, !UPT ;  /* 0x000000053f057290 */ /* 0x000fce0008ffe43f */
[----:B------:R0:W-:Y:S02]  /*0100*/  UTMACCTL.PF [UR6] ;  /* 0x00000000060079b9 */ /* 0x0001e40008040000 */
[----:B------:R0:W-:Y:S02]  /*0110*/  UTMACCTL.PF [UR4] ;  /* 0x00000000040079b9 */ /* 0x0001e40008040000 */
[----:B0-----:R-:W-:Y:S01]  /*0120*/  NOP ;  /* 0x0000000000007918 */ /* 0x001fe20000000000 */
.L_x_1:
[----:B------:R-:W-:Y:S05]  /*0130*/  BSYNC B0 ;  /* 0x0000000000007941 */ /* 0x000fea0003800000 */
.L_x_0:
[----:B------:R-:W0:Y:S02]  /*0140*/  SHFL.IDX PT, R9, R0, RZ, 0x1f ;  /* 0x00001fff00097589 */ /* 0x000e2400000e0000 */
[----:B0-----:R-:W-:-:S13]  /*0150*/  ISETP.NE.AND P0, PT, R9, RZ, PT ;  /* 0x000000ff0900720c */ /* 0x001fda0003f05270 */
[----:B------:R-:W-:Y:S05]  /*0160*/  @P0 BRA `(.L_x_2) ;  /* 0x0000000000700947 */ /* 0x000fea0003800000 */
[----:B------:R-:W0:Y:S01]  /*0170*/  S2UR UR8, SR_CgaCtaId ;  /* 0x00000000000879c3 */ /* 0x000e220000008800 */
[----:B------:R-:W-:Y:S01]  /*0180*/  UMOV UR4, 0x400 ;  /* 0x0000040000047882 */ /* 0x000fe20000000000 */
[----:B------:R-:W-:Y:S01]  /*0190*/  UMOV UR5, 0x1 ;  /* 0x0000000100057882 */ /* 0x000fe20000000000 */
[----:B------:R-:W-:Y:S01]  /*01a0*/  UMOV UR6, 0x2 ;  /* 0x0000000200067882 */ /* 0x000fe20000000000 */
[----:B------:R-:W-:Y:S01]  /*01b0*/  ELECT P0, URZ, PT ;  /* 0x00000000003f782f */ /* 0x000fe20003800000 */
[----:B------:R-:W-:-:S04]  /*01c0*/  UIADD3 UR6, -UR6, 0x100000, URZ ;  /* 0x0010000006067890 */ /* 0x000fc8000fffe13f */
[----:B------:R-:W-:Y:S02]  /*01d0*/  USHF.L.U32 UR7, UR6, 0xb, URZ ;  /* 0x0000000b06077899 */ /* 0x000fe4000800063f */
[----:B------:R-:W-:Y:S02]  /*01e0*/  USHF.L.U32 UR6, UR6, 0x1, URZ ;  /* 0x0000000106067899 */ /* 0x000fe4000800063f */
[----:B0-----:R-:W-:Y:S02]  /*01f0*/  ULEA UR8, UR8, UR4, 0x18 ;  /* 0x0000000408087291 */ /* 0x001fe4000f8ec03f */
[----:B------:R-:W-:-:S04]  /*0200*/  UIADD3 UR4, -UR5, 0x100000, URZ ;  /* 0x0010000005047890 */ /* 0x000fc8000fffe13f */
[----:B------:R-:W-:Y:S02]  /*0210*/  USHF.L.U32 UR5, UR4, 0xb, URZ ;  /* 0x0000000b04057899 */ /* 0x000fe4000800063f */
[----:B------:R-:W-:Y:S01]  /*0220*/  USHF.L.U32 UR4, UR4, 0x1, URZ ;  /* 0x0000000104047899 */ /* 0x000fe2000800063f */
[----:B------:R-:W0:Y:S11]  /*0230*/  FENCE.VIEW.ASYNC.S ;  /* 0x00000000000073c6 */ /* 0x000e360000000000 */
[----:B0-----:R0:W1:Y:S01]  /*0240*/  SYNCS.EXCH.64 URZ, [UR8], UR4 ;  /* 0x00000004083f75b2 */ /* 0x0010620008000100 */
[----:B------:R0:W2:Y:S01]  /*0250*/  SYNCS.EXCH.64 URZ, [UR8+0x38], UR6 ;  /* 0x00003806083f75b2 */ /* 0x0000a20008000100 */
[----:B------:R0:W3:Y:S01]  /*0260*/  SYNCS.EXCH.64 URZ, [UR8+0x8], UR4 ;  /* 0x00000804083f75b2 */ /* 0x0000e20008000100 */
[----:B------:R0:W4:Y:S01]  /*0270*/  SYNCS.EXCH.64 URZ, [UR8+0x40], UR6 ;  /* 0x00004006083f75b2 */ /* 0x0001220008000100 */
[----:B------:R0:W0:Y:S01]  /*0280*/  SYNCS.EXCH.64 URZ, [UR8+0x10], UR4 ;  /* 0x00001004083f75b2 */ /* 0x0000220008000100 */
        /* <DEDUP_REMOVED lines=9> */
[----:B------:R-:W-:Y:S01]  /*0320*/  NOP ;  /* 0x0000000000007918 */ /* 0x000fe20000000000 */
.L_x_2:
[----:B------:R-:W5:Y:S01]  /*0330*/  SHFL.IDX PT, R12, R0, RZ, 0x1f ;  /* 0x00001fff000c7589 */ /* 0x000f6200000e0000 */
[----:B------:R-:W1:Y:S01]  /*0340*/  S2UR UR12, SR_CTAID.X ;  /* 0x00000000000c79c3 */ /* 0x000e620000002500 */
[----:B------:R-:W-:Y:S02]  /*0350*/  SHF.R.S32.HI R3, RZ, 0x1f, R4 ;  /* 0x0000001fff037819 */ /* 0x000fe40000011404 */
[----:B------:R-:W-:Y:S01]  /*0360*/  ELECT P0, URZ, PT ;  /* 0x00000000003f782f */ /* 0x000fe20003800000 */
[----:B------:R-:W2:Y:S01]  /*0370*/  SHFL.IDX PT, R11, R0, RZ, 0x1f ;  /* 0x00001fff000b7589 */ /* 0x000ea200000e0000 */
[----:B0-----:R-:W-:Y:S01]  /*0380*/  ULDC UR4, c[0x0][0x150] ;  /* 0x0000540000047ab9 */ /* 0x001fe20000000800 */
[----:B------:R-:W-:Y:S02]  /*0390*/  LEA.HI R3, R3, R4, RZ, 0x7 ;  /* 0x0000000403037211 */ /* 0x000fe400078f38ff */
[----:B------:R-:W-:Y:S01]  /*03a0*/  ELECT P1, URZ, PT ;  /* 0x00000000003f782f */ /* 0x000fe20003820000 */
[----:B------:R-:W0:Y:S01]  /*03b0*/  S2R R6, SR_CTAID.Y ;  /* 0x0000000000067919 */ /* 0x000e220000002600 */
[----:B------:R-:W3:Y:S01]  /*03c0*/  LDC R14, c[0x0][0x144] ;  /* 0x00005100ff0e7b82 */ /* 0x000ee20000000800 */
[----:B------:R-:W-:Y:S01]  /*03d0*/  LOP3.LUT R3, R3, 0xffffff80, RZ, 0xc0, !PT ;  /* 0xffffff8003037812 */ /* 0x000fe200078ec0ff */
[----:B------:R-:W-:Y:S01]  /*03e0*/  UMOV UR11, 0x80 ;  /* 0x00000080000b7882 */ /* 0x000fe20000000000 */
[----:B------:R-:W4:Y:S01]  /*03f0*/  SHFL.IDX PT, R16, R7, RZ, 0x1f ;  /* 0x00001fff07107589 */ /* 0x000f2200000e0000 */
[----:B------:R-:W-:Y:S01]  /*0400*/  NOP ;  /* 0x0000000000007918 */ /* 0x000fe20000000000 */
[----:B------:R-:W-:Y:S01]  /*0410*/  NOP ;  /* 0x0000000000007918 */ /* 0x000fe20000000000 */
[----:B------:R-:W-:Y:S01]  /*0420*/  IMAD.IADD R5, R4, 0x1, -R3 ;  /* 0x0000000104057824 */ /* 0x000fe200078e0a03 */
[C---:B------:R-:W-:Y:S01]  /*0430*/  ISETP.NE.AND P4, PT, R10.reuse, RZ, PT ;  /* 0x000000ff0a00720c */ /* 0x040fe20003f85270 */
[----:B------:R-:W4:Y:S01]  /*0440*/  LDC R15, c[0x0][0x140] ;  /* 0x00005000ff0f7b82 */ /* 0x000f220000000800 */
[----:B------:R-:W-:-:S02]  /*0450*/  VIADD R36, R10, 0xffffffff ;  /* 0xffffffff0a247836 */ /* 0x000fc40000000000 */
[----:B------:R-:W-:Y:S01]  /*0460*/  SHF.R.S32.HI R8, RZ, 0x1f, R5 ;  /* 0x0000001fff087819 */ /* 0x000fe20000011405 */
[----:B------:R-:W-:Y:S02]  /*0470*/  IMAD.MOV.U32 R57, RZ, RZ, 0x1 ;  /* 0x00000001ff397424 */ /* 0x000fe400078e00ff */
[----:B------:R-:W-:Y:S02]  /*0480*/  ISETP.GE.U32.AND P6, PT, R36, 0x2, PT ;  /* 0x000000022400780c */ /* 0x000fe40003fc6070 */
[----:B-----5:R-:W-:Y:S01]  /*0490*/  ISETP.NE.OR P0, PT, R12, RZ, !P0 ;  /* 0x000000ff0c00720c */ /* 0x020fe20004705670 */
[----:B------:R-:W5:Y:S01]  /*04a0*/  LDC R25, c[0x0][0x148] ;  /* 0x00005200ff197b82 */ /* 0x000f620000000800 */
[----:B-1----:R-:W-:Y:S02]  /*04b0*/  I2FP.F32.U32 R12, UR12 ;  /* 0x0000000c000c7c45 */ /* 0x002fe40008201000 */
[----:B------:R-:W-:Y:S02]  /*04c0*/  LEA.HI R3, R8, R5, RZ, 0x3 ;  /* 0x0000000508037211 */ /* 0x000fe400078f18ff */
[----:B--2---:R-:W-:Y:S01]  /*04d0*/  ISETP.NE.OR P1, PT, R11, RZ, !P1 ;  /* 0x000000ff0b00720c */ /* 0x004fe20004f25670 */
[----:B------:R-:W-:Y:S01]  /*04e0*/  FMUL R13, R12, UR4 ;  /* 0x000000040c0d7c20 */ /* 0x000fe20008400000 */
[--C-:B------:R-:W-:Y:S01]  /*04f0*/  SHF.R.S32.HI R0, RZ, 0x3, R3.reuse ;  /* 0x00000003ff007819 */ /* 0x100fe20000011403 */
[----:B------:R-:W-:Y:S01]  /*0500*/  ULDC UR4, c[0x0][0x154] ;  /* 0x0000550000047ab9 */ /* 0x000fe20000000800 */
[----:B------:R-:W-:-:S02]  /*0510*/  SHF.R.S32.HI R3, RZ, 0x1f, R3 ;  /* 0x0000001fff037819 */ /* 0x000fc40000011403 */
[----:B------:R-:W-:Y:S01]  /*0520*/  SHF.R.S32.HI R12, RZ, 0x1f, R9 ;  /* 0x0000001fff0c7819 */ /* 0x000fe20000011409 */
[----:B------:R-:W1:Y:S01]  /*0530*/  F2I.U32.TRUNC.NTZ R13, R13 ;  /* 0x0000000d000d7305 */ /* 0x000e62000020f000 */
[----:B------:R-:W-:Y:S01]  /*0540*/  LEA.HI R11, R3, R0, RZ, 0x2 ;  /* 0x00000000030b7211 */ /* 0x000fe200078f10ff */
[----:B------:R-:W-:Y:S01]  /*0550*/  VOTEU.ALL UP1, P0 ;  /* 0x00000000003f7886 */ /* 0x000fe20000020000 */
[----:B------:R-:W-:Y:S01]  /*0560*/  LEA.HI R12, R12, R9, RZ, 0x2 ;  /* 0x000000090c0c7211 */ /* 0x000fe200078f10ff */
[----:B------:R-:W-:Y:S01]  /*0570*/  VOTEU.ALL UP0, P0 ;  /* 0x00000000003f7886 */ /* 0x000fe20000000000 */
[----:B------:R-:W-:Y:S01]  /*0580*/  SHF.R.S32.HI R3, RZ, 0x1f, R2 ;  /* 0x0000001fff037819 */ /* 0x000fe20000011402 */
[----:B------:R-:W-:Y:S01]  /*0590*/  VOTEU.ALL UP2, P1 ;  /* 0x00000000003f7886 */ /* 0x000fe20000840000 */
[----:B------:R-:W-:Y:S01]  /*05a0*/  LOP3.LUT R11, R11, 0xfffffffc, RZ, 0xc0, !PT ;  /* 0xfffffffc0b0b7812 */ /* 0x000fe200078ec0ff */
[----:B------:R-:W2:Y:S01]  /*05b0*/  @!UP1 S2UR UR7, SR_CgaCtaId ;  /* 0x00000000000799c3 */ /* 0x000ea20000008800 */
[----:B------:R-:W-:Y:S01]  /*05c0*/  LOP3.LUT R12, R12, 0x3ffffffc, RZ, 0xc0, !PT ;  /* 0x3ffffffc0c0c7812 */ /* 0x000fe200078ec0ff */
[----:B------:R-:W-:Y:S01]  /*05d0*/  @!UP1 UMOV UR6, 0x400 ;  /* 0x0000040000069882 */ /* 0x000fe20000000000 */
[----:B------:R-:W-:Y:S01]  /*05e0*/  LEA.HI R3, R3, R2, RZ, 0x2 ;  /* 0x0000000203037211 */ /* 0x000fe200078f10ff */
[----:B------:R-:W-:Y:S01]  /*05f0*/  IMAD.IADD R11, R0, 0x1, -R11 ;  /* 0x00000001000b7824 */ /* 0x000fe200078e0a0b */
[----:B------:R-:W-:Y:S01]  /*0600*/  @!UP2 UMOV UR9, 0x400 ;  /* 0x000004000009a882 */ /* 0x000fe20000000000 */
[----:B------:R-:W-:Y:S01]  /*0610*/  IMAD.IADD R12, R9, 0x1, -R12 ;  /* 0x00000001090c7824 */ /* 0x000fe200078e0a0c */
[----:B------:R-:W-:Y:S01]  /*0620*/  LOP3.LUT R3, R3, 0xfffffffc, RZ, 0xc0, !PT ;  /* 0xfffffffc03037812 */ /* 0x000fe200078ec0ff */
[----:B------:R-:W5:Y:S01]  /*0630*/  @!UP2 S2UR UR10, SR_CgaCtaId ;  /* 0x00000000000aa9c3 */ /* 0x000f620000008800 */
[----:B-1----:R-:W-:Y:S01]  /*0640*/  IMAD.MOV R13, RZ, RZ, -R13 ;  /* 0x000000ffff0d7224 */ /* 0x002fe200078e0a0d */
[----:B------:R-:W-:Y:S01]  /*0650*/  VOTEU.ALL UP3, P1 ;  /* 0x00000000003f7886 */ /* 0x000fe20000860000 */
[----:B------:R-:W-:Y:S01]  /*0660*/  IMAD R11, R12, 0x4, R11 ;  /* 0x000000040c0b7824 */ /* 0x000fe200078e020b */
[----:B------:R-:W-:Y:S01]  /*0670*/  VOTEU.ALL UP4, P1 ;  /* 0x00000000003f7886 */ /* 0x000fe20000880000 */
[----:B------:R-:W-:Y:S01]  /*0680*/  IMAD.IADD R9, R2, 0x1, -R3 ;  /* 0x0000000102097824 */ /* 0x000fe200078e0a03 */
[----:B0-----:R-:W-:Y:S01]  /*0690*/  I2FP.F32.U32 R2, R6 ;  /* 0x0000000600027245 */ /* 0x001fe20000201000 */
[----:B---3--:R-:W-:Y:S01]  /*06a0*/  IMAD R21, R14, R13, UR12 ;  /* 0x0000000c0e157e24 */ /* 0x008fe2000f8e020d */
[C---:B------:R-:W-:Y:S01]  /*06b0*/  LEA.HI R0, R11.reuse, R11, RZ, 0x1 ;  /* 0x0000000b0b007211 */ /* 0x040fe200078f08ff */
[C---:B------:R-:W-:Y:S01]  /*06c0*/  IMAD.SHL.U32 R56, R11.reuse, 0x4, RZ ;  /* 0x000000040b387824 */ /* 0x040fe200078e00ff */
[----:B------:R-:W-:Y:S01]  /*06d0*/  VOTEU.ALL UP5, P1 ;  /* 0x00000000003f7886 */ /* 0x000fe200008a0000 */
[----:B------:R-:W-:Y:S01]  /*06e0*/  FMUL R2, R2, UR4 ;  /* 0x0000000402027c20 */ /* 0x000fe20008400000 */
[----:B------:R-:W-:Y:S01]  /*06f0*/  LOP3.LUT R0, R0, 0xfffffffe, RZ, 0xc0, !PT ;  /* 0xfffffffe00007812 */ /* 0x000fe200078ec0ff */
[----:B------:R-:W-:Y:S01]  /*0700*/  UMOV UR4, 0x20 ;  /* 0x0000002000047882 */ /* 0x000fe20000000000 */
[----:B------:R-:W-:Y:S01]  /*0710*/  LOP3.LUT R56, R11, 0xc, R56, 0x78, !PT ;  /* 0x0000000c0b387812 */ /* 0x000fe200078e7838 */
[----:B------:R-:W-:-:S04]  /*0720*/  @!UP1 UIADD3 UR4, -UR4, 0x100000, URZ ;  /* 0x0010000004049890 */ /* 0x000fc8000fffe13f */
[----:B------:R-:W-:Y:S02]  /*0730*/  @!UP1 USHF.L.U32 UR5, UR4, 0xb, URZ ;  /* 0x0000000b04059899 */ /* 0x000fe4000800063f */
[----:B------:R-:W-:Y:S01]  /*0740*/  @!UP1 USHF.L.U32 UR4, UR4, 0x1, URZ ;  /* 0x0000000104049899 */ /* 0x000fe2000800063f */
[----:B----4-:R-:W-:Y:S01]  /*0750*/  ISETP.EQ.U32.AND P2, PT, R15, 0x1, PT ;  /* 0x000000010f00780c */ /* 0x010fe20003f42070 */
[----:B------:R-:W-:Y:S01]  /*0760*/  IMAD.IADD R0, R11, 0x1, -R0 ;  /* 0x000000010b007824 */ /* 0x000fe200078e0a00 */
[----:B------:R-:W0:Y:S01]  /*0770*/  F2I.U32.TRUNC.NTZ R2, R2 ;  /* 0x0000000200027305 */ /* 0x000e22000020f000 */
[----:B--2---:R-:W-:Y:S01]  /*0780*/  @!UP1 ULEA UR8, UR7, UR6, 0x18 ;  /* 0x0000000607089291 */ /* 0x004fe2000f8ec03f */
[----:B------:R-:W-:Y:S01]  /*0790*/  R2UR UR43, R16 ;  /* 0x00000000102b72ca */ /* 0x000fe200000e0000 */
[----:B------:R-:W-:-:S04]  /*07a0*/  @!UP2 UIADD3 UR6, -UR11, 0x100000, URZ ;  /* 0x001000000b06a890 */ /* 0x000fc8000fffe13f */
[----:B------:R-:W-:Y:S02]  /*07b0*/  @!UP2 USHF.L.U32 UR7, UR6, 0xb, URZ ;  /* 0x0000000b0607a899 */ /* 0x000fe4000800063f */
[----:B------:R-:W-:Y:S01]  /*07c0*/  @!UP2 USHF.L.U32 UR6, UR6, 0x1, URZ ;  /* 0x000000010606a899 */ /* 0x000fe2000800063f */
[----:B------:R-:W-:Y:S01]  /*07d0*/  ISETP.NE.AND P3, PT, R0, R21, PT ;  /* 0x000000150000720c */ /* 0x000fe20003f65270 */
[----:B------:R-:W-:Y:S01]  /*07e0*/  VOTEU.ALL UP1, P0 ;  /* 0x00000000003f7886 */ /* 0x000fe20000020000 */
[----:B-----5:R-:W-:Y:S01]  /*07f0*/  @!UP2 ULEA UR9, UR10, UR9, 0x18 ;  /* 0x000000090a09a291 */ /* 0x020fe2000f8ec03f */
[----:B------:R-:W-:Y:S01]  /*0800*/  LOP3.LUT P0, RZ, R5, 0x7, RZ, 0xc0, !PT ;  /* 0x0000000705ff7812 */ /* 0x000fe2000780c0ff */
[----:B------:R-:W-:Y:S01]  /*0810*/  VOTEU.ALL UP2, P1 ;  /* 0x00000000003f7886 */ /* 0x000fe20000840000 */
[----:B------:R-:W-:Y:S02]  /*0820*/  ISETP.NE.AND P1, PT, R9, 0x3, PT ;  /* 0x000000030900780c */ /* 0x000fe40003f25270 */
[----:B------:R-:W-:-:S02]  /*0830*/  ISETP.LT.U32.AND P0, PT, R56, 0x2, !P0 ;  /* 0x000000023800780c */ /* 0x000fc40004701070 */
[----:B------:R-:W-:Y:S01]  /*0840*/  ISETP.EQ.OR P1, PT, R9, RZ, !P1 ;  /* 0x000000ff0900720c */ /* 0x000fe20004f22670 */
[----:B------:R-:W1:Y:S02]  /*0850*/  FENCE.VIEW.ASYNC.S ;  /* 0x00000000000073c6 */ /* 0x000e640000000000 */
[----:B-1----:R1:W2:Y:S01]  /*0860*/  @!UP0 SYNCS.EXCH.64 URZ, [UR8+0xa0], UR4 ;  /* 0x0000a004083f85b2 */ /* 0x0022a20008000100 */
[----:B0-----:R-:W-:Y:S01]  /*0870*/  IMAD.MOV R20, RZ, RZ, -R2 ;  /* 0x000000ffff147224 */ /* 0x001fe200078e0a02 */
[----:B------:R-:W-:-:S03]  /*0880*/  @P3 LEA.HI R0, R56, R56, RZ, 0x1 ;  /* 0x0000003838003211 */ /* 0x000fc600078f08ff */
[----:B------:R-:W-:Y:S01]  /*0890*/  IMAD R3, R25, R20, R6 ;  /* 0x0000001419037224 */ /* 0x000fe200078e0206 */
[----:B------:R-:W-:Y:S02]  /*08a0*/  ISETP.EQ.AND P1, PT, R10, RZ, P1 ;  /* 0x000000ff0a00720c */ /* 0x000fe40000f22270 */
[----:B------:R-:W-:Y:S02]  /*08b0*/  @P3 SHF.R.S32.HI R0, RZ, 0x1, R0 ;  /* 0x00000001ff003819 */ /* 0x000fe40000011400 */
[----:B------:R-:W-:Y:S02]  /*08c0*/  SEL R23, RZ, 0x1, !P1 ;  /* 0x00000001ff177807 */ /* 0x000fe40004800000 */
[----:B------:R-:W-:Y:S02]  /*08d0*/  @P3 ISETP.NE.AND P5, PT, R0, R3, PT ;  /* 0x000000030000320c */ /* 0x000fe40003fa5270 */
[----:B------:R-:W-:Y:S01]  /*08e0*/  SEL R0, RZ, 0x1, !P0 ;  /* 0x00000001ff007807 */ /* 0x000fe20004000000 */
[----:B------:R1:W0:Y:S01]  /*08f0*/  @!UP1 SYNCS.EXCH.64 URZ, [UR8+0xa8], UR4 ;  /* 0x0000a804083f95b2 */ /* 0x0002220008000100 */
[----:B------:R-:W-:Y:S01]  /*0900*/  NOP ;  /* 0x0000000000007918 */ /* 0x000fe20000000000 */
[----:B------:R-:W-:-:S02]  /*0910*/  @P3 SEL R57, RZ, 0x1, P5 ;  /* 0x00000001ff393807 */ /* 0x000fc40002800000 */
[----:B------:R-:W-:Y:S02]  /*0920*/  SEL R23, R23, 0x2, P6 ;  /* 0x0000000217177807 */ /* 0x000fe40003000000 */
[----:B------:R-:W-:Y:S01]  /*0930*/  LOP3.LUT R57, R57, R0, RZ, 0xc0, !PT ;  /* 0x0000000039397212 */ /* 0x000fe200078ec0ff */
[----:B------:R1:W3:Y:S01]  /*0940*/  @!UP2 SYNCS.EXCH.64 URZ, [UR9+0x80], UR6 ;  /* 0x00008006093fa5b2 */ /* 0x0002e20008000100 */
[----:B------:R1:W4:Y:S01]  /*0950*/  @!UP3 SYNCS.EXCH.64 URZ, [UR9+0x88], UR6 ;  /* 0x00008806093fb5b2 */ /* 0x0003220008000100 */
[----:B------:R1:W0:Y:S01]  /*0960*/  @!UP4 SYNCS.EXCH.64 URZ, [UR9+0x90], UR6 ;  /* 0x00009006093fc5b2 */ /* 0x0002220008000100 */
[----:B------:R1:W0:Y:S01]  /*0970*/  @!UP5 SYNCS.EXCH.64 URZ, [UR9+0x98], UR6 ;  /* 0x00009806093fd5b2 */ /* 0x0002220008000100 */
[----:B------:R-:W-:Y:S01]  /*0980*/  NOP ;  /* 0x0000000000007918 */ /* 0x000fe20000000000 */
[----:B-12---:R-:W-:Y:S05]  /*0990*/  @!P2 BRA `(.L_x_3) ;  /* 0x000000000008a947 */ /* 0x006fea0003800000 */
[----:B0--34-:R-:W-:Y:S01]  /*09a0*/  UCGABAR_ARV ;  /* 0x00000000000079c7 */ /* 0x019fe20008000000 */
[----:B------:R-:W-:Y:S05]  /*09b0*/  BRA `(.L_x_4) ;  /* 0x0000000000047947 */ /* 0x000fea0003800000 */
.L_x_3:
[----:B0--34-:R-:W-:Y:S01]  /*09c0*/  NOP ;  /* 0x0000000000007918 */ /* 0x019fe20000000000 */
.L_x_4:
[----:B------:R-:W-:Y:S01]  /*09d0*/  ULDC.64 UR4, c[0x0][0x598] ;  /* 0x0001660000047ab9 */ /* 0x000fe20000000a00 */
[----:B------:R-:W-:Y:S01]  /*09e0*/  ULDC.64 UR36, c[0x0][0x208] ;  /* 0x0000820000247ab9 */ /* 0x000fe20000000a00 */
[----:B------:R-:W-:-:S04]  /*09f0*/  ISETP.NE.U32.AND P0, PT, RZ, UR4, PT ;  /* 0x00000004ff007c0c */ /* 0x000fc8000bf05070 */
[----:B------:R-:W-:-:S13]  /*0a00*/  ISETP.NE.AND.EX P0, PT, RZ, UR5, PT, P0 ;  /* 0x00000005ff007c0c */ /* 0x000fda000bf05300 */
[----:B------:R-:W-:Y:S05]  /*0a10*/  @!P0 BRA `(.L_x_5) ;  /* 0x00000000001c8947 */ /* 0x000fea0003800000 */
[----:B------:R-:W0:Y:S02]  /*0a20*/  LDC.64 R2, c[0x0][0x598] ;  /* 0x00016600ff027b82 */ /* 0x000e240000000a00 */
[----:B0-----:R-:W2:Y:S02]  /*0a30*/  LDG.E.64 R2, desc[UR36][R2.64] ;  /* 0x0000002402027981 */ /* 0x001ea4000c1e1b00 */
[----:B--2---:R-:W-:-:S04]  /*0a40*/  ISETP.NE.U32.AND P0, PT, R2, RZ, PT ;  /* 0x000000ff0200720c */ /* 0x004fc80003f05070 */
[----:B------:R-:W-:-:S13]  /*0a50*/  ISETP.NE.AND.EX P0, PT, R3, RZ, PT, P0 ;  /* 0x000000ff0300720c */ /* 0x000fda0003f05300 */
[----:B------:R-:W-:Y:S05]  /*0a60*/  @!P0 BRA `(.L_x_5) ;  /* 0x0000000000088947 */ /* 0x000fea0003800000 */
[----:B------:R0:W5:Y:S01]  /*0a70*/  LD.E R58, desc[UR36][R2.64] ;  /* 0x00000024023a7980 */ /* 0x000162000c101900 */
[----:B------:R-:W-:Y:S05]  /*0a80*/  BRA `(.L_x_6) ;  /* 0x0000000000247947 */ /* 0x000fea0003800000 */
.L_x_5:
[----:B------:R-:W-:Y:S02]  /*0a90*/  ULDC.64 UR4, c[0x0][0x588] ;  /* 0x0001620000047ab9 */ /* 0x000fe40000000a00 */
[----:B------:R-:W-:-:S04]  /*0aa0*/  ISETP.NE.U32.AND P0, PT, RZ, UR4, PT ;  /* 0x00000004ff007c0c */ /* 0x000fc8000bf05070 */
[----:B------:R-:W-:-:S13]  /*0ab0*/  ISETP.NE.AND.EX P0, PT, RZ, UR5, PT, P0 ;  /* 0x00000005ff007c0c */ /* 0x000fda000bf05300 */
[----:B------:R-:W-:Y:S05]  /*0ac0*/  @!P0 BRA `(.L_x_7) ;  /* 0x00000000000c8947 */ /* 0x000fea0003800000 */
[----:B------:R-:W0:Y:S02]  /*0ad0*/  LDC.64 R58, c[0x0][0x588] ;  /* 0x00016200ff3a7b82 */ /* 0x000e240000000a00 */
[----:B0-----:R1:W5:Y:S01]  /*0ae0*/  LDG.E R58, desc[UR36][R58.64] ;  /* 0x000000243a3a7981 */ /* 0x001362000c1e1900 */
[----:B------:R-:W-:Y:S05]  /*0af0*/  BRA `(.L_x_6) ;  /* 0x0000000000087947 */ /* 0x000fea0003800000 */
.L_x_7:
[----:B------:R-:W-:Y:S02]  /*0b00*/  ULDC UR4, c[0x0][0x580] ;  /* 0x0001600000047ab9 */ /* 0x000fe40000000800 */
[----:B------:R-:W-:-:S07]  /*0b10*/  IMAD.U32 R58, RZ, RZ, UR4 ;  /* 0x00000004ff3a7e24 */ /* 0x000fce000f8e00ff */
.L_x_6:
[----:B------:R-:W-:Y:S02]  /*0b20*/  ULDC.64 UR4, c[0x0][0x5a0] ;  /* 0x0001680000047ab9 */ /* 0x000fe40000000a00 */
[----:B------:R-:W-:-:S04]  /*0b30*/  ISETP.NE.U32.AND P0, PT, RZ, UR4, PT ;  /* 0x00000004ff007c0c */ /* 0x000fc8000bf05070 */
[----:B------:R-:W-:-:S13]  /*0b40*/  ISETP.NE.AND.EX P0, PT, RZ, UR5, PT, P0 ;  /* 0x00000005ff007c0c */ /* 0x000fda000bf05300 */
[----:B------:R-:W-:Y:S05]  /*0b50*/  @!P0 BRA `(.L_x_8) ;  /* 0x00000000001c8947 */ /* 0x000fea0003800000 */
[----:B0-----:R-:W0:Y:S02]  /*0b60*/  LDC.64 R2, c[0x0][0x5a0] ;  /* 0x00016800ff027b82 */ /* 0x001e240000000a00 */
[----:B0-----:R-:W2:Y:S02]  /*0b70*/  LDG.E.64 R2, desc[UR36][R2.64] ;  /* 0x0000002402027981 */ /* 0x001ea4000c1e1b00 */
[----:B--2---:R-:W-:-:S04]  /*0b80*/  ISETP.NE.U32.AND P0, PT, R2, RZ, PT ;  /* 0x000000ff0200720c */ /* 0x004fc80003f05070 */
[----:B------:R-:W-:-:S13]  /*0b90*/  ISETP.NE.AND.EX P0, PT, R3, RZ, PT, P0 ;  /* 0x000000ff0300720c */ /* 0x000fda0003f05300 */
[----:B------:R-:W-:Y:S05]  /*0ba0*/  @!P0 BRA `(.L_x_8) ;  /* 0x0000000000088947 */ /* 0x000fea0003800000 */
[----:B-1----:R0:W5:Y:S01]  /*0bb0*/  LD.E R59, desc[UR36][R2.64] ;  /* 0x00000024023b7980 */ /* 0x002162000c101900 */
[----:B------:R-:W-:Y:S05]  /*0bc0*/  BRA `(.L_x_9) ;  /* 0x0000000000247947 */ /* 0x000fea0003800000 */
.L_x_8:
[----:B------:R-:W-:Y:S02]  /*0bd0*/  ULDC.64 UR4, c[0x0][0x590] ;  /* 0x0001640000047ab9 */ /* 0x000fe40000000a00 */
[----:B------:R-:W-:-:S04]  /*0be0*/  ISETP.NE.U32.AND P0, PT, RZ, UR4, PT ;  /* 0x00000004ff007c0c */ /* 0x000fc8000bf05070 */
[----:B------:R-:W-:-:S13]  /*0bf0*/  ISETP.NE.AND.EX P0, PT, RZ, UR5, PT, P0 ;  /* 0x00000005ff007c0c */ /* 0x000fda000bf05300 */
[----:B------:R-:W-:Y:S05]  /*0c00*/  @!P0 BRA `(.L_x_10) ;  /* 0x00000000000c8947 */ /* 0x000fea0003800000 */
[----:B0-----:R-:W1:Y:S02]  /*0c10*/  LDC.64 R2, c[0x0][0x590] ;  /* 0x00016400ff027b82 */ /* 0x001e640000000a00 */
[----:B-1----:R1:W5:Y:S01]  /*0c20*/  LDG.E R59, desc[UR36][R2.64] ;  /* 0x00000024023b7981 */ /* 0x002362000c1e1900 */
[----:B------:R-:W-:Y:S05]  /*0c30*/  BRA `(.L_x_9) ;  /* 0x0000000000087947 */ /* 0x000fea0003800000 */
.L_x_10:
[----:B------:R-:W-:Y:S02]  /*0c40*/  ULDC UR4, c[0x0][0x584] ;  /* 0x0001610000047ab9 */ /* 0x000fe40000000800 */
[----:B-1----:R-:W-:-:S07]  /*0c50*/  IMAD.U32 R59, RZ, RZ, UR4 ;  /* 0x00000004ff3b7e24 */ /* 0x002fce000f8e00ff */
.L_x_9:
[----:B01----:R-:W0:Y:S01]  /*0c60*/  LDC R2, c[0x0][0x65c] ;  /* 0x00019700ff027b82 */ /* 0x003e220000000800 */
[----:B------:R-:W-:Y:S01]  /*0c70*/  ULDC UR6, c[0x0][0x28c] ;  /* 0x0000a30000067ab9 */ /* 0x000fe20000000800 */
[----:B------:R-:W-:Y:S01]  /*0c80*/  ISETP.NE.AND P0, PT, R10, 0x2, PT ;  /* 0x000000020a00780c */ /* 0x000fe20003f05270 */
[----:B------:R-:W-:Y:S01]  /*0c90*/  UIADD3 UR6, UR6, 0x3f, URZ ;  /* 0x0000003f06067890 */ /* 0x000fe2000fffe03f */
[----:B------:R-:W-:Y:S01]  /*0ca0*/  IMAD.U32 R10, RZ, RZ, UR12 ;  /* 0x0000000cff0a7e24 */ /* 0x000fe2000f8e00ff */
[----:B------:R-:W-:Y:S01]  /*0cb0*/  UMOV UR38, URZ ;  /* 0x0000003f00267c82 */ /* 0x000fe20008000000 */
[----:B------:R-:W-:Y:S01]  /*0cc0*/  UMOV UR39, URZ ;  /* 0x0000003f00277c82 */ /* 0x000fe20008000000 */
[----:B------:R-:W-:Y:S01]  /*0cd0*/  USHF.R.S32.HI UR7, URZ, 0x1f, UR6 ;  /* 0x0000001f3f077899 */ /* 0x000fe20008011406 */
[----:B------:R-:W-:-:S03]  /*0ce0*/  ULDC.64 UR8, c[0x0][0x650] ;  /* 0x0001940000087ab9 */ /* 0x000fc60000000a00 */
[----:B------:R-:W-:-:S04]  /*0cf0*/  ULEA.HI UR7, UR7, UR6, URZ, 0x6 ;  /* 0x0000000607077291 */ /* 0x000fc8000f8f303f */
[----:B------:R-:W-:Y:S01]  /*0d00*/  USHF.R.S32.HI UR40, URZ, 0x6, UR7 ;  /* 0x000000063f287899 */ /* 0x000fe20008011407 */
[----:B0-----:R-:W-:-:S13]  /*0d10*/  ISETP.NE.AND P1, PT, R2, 0x1, PT ;  /* 0x000000010200780c */ /* 0x001fda0003f25270 */
[----:B------:R-:W0:Y:S01]  /*0d20*/  @P1 LDC R17, c[0x0][0x10] ;  /* 0x00000400ff111b82 */ /* 0x000e220000000800 */
[----:B------:R-:W-:Y:S02]  /*0d30*/  @P1 IMAD.MOV.U32 R7, RZ, RZ, RZ ;  /* 0x000000ffff071224 */ /* 0x000fe400078e00ff */
[----:B------:R-:W-:-:S05]  /*0d40*/  @P1 IMAD.MOV.U32 R11, RZ, RZ, RZ ;  /* 0x000000ffff0b1224 */ /* 0x000fca00078e00ff */
[----:B------:R-:W1:Y:S01]  /*0d50*/  @!P1 LDC R3, c[0x0][0xc] ;  /* 0x00000300ff039b82 */ /* 0x000e620000000800 */
[----:B------:R-:W-:Y:S01]  /*0d60*/  ULDC UR4, c[0x0][0xc] ;  /* 0x0000030000047ab9 */ /* 0x000fe20000000800 */
[----:B------:R-:W-:Y:S02]  /*0d70*/  ULDC UR5, c[0x0][0x10] ;  /* 0x0000040000057ab9 */ /* 0x000fe40000000800 */
[----:B------:R-:W-:-:S04]  /*0d80*/  UIMAD.WIDE.U32 UR4, UR4, UR5, URZ ;  /* 0x00000005040472a5 */ /* 0x000fc8000f8e003f */
[----:B------:R-:W2:Y:S01]  /*0d90*/  LDC R0, c[0x0][0x14] ;  /* 0x00000500ff007b82 */ /* 0x000ea20000000800 */
[----:B0-----:R-:W-:-:S04]  /*0da0*/  @P1 IMAD.WIDE.U32 R16, R17, UR12, R6 ;  /* 0x0000000c11101c25 */ /* 0x001fc8000f8e0006 */
[----:B------:R-:W-:Y:S02]  /*0db0*/  @P1 IMAD.IADD R17, R17, 0x1, R11 ;  /* 0x0000000111111824 */ /* 0x000fe400078e020b */
[----:B------:R-:W-:Y:S02]  /*0dc0*/  IMAD.MOV.U32 R11, RZ, RZ, RZ ;  /* 0x000000ffff0b7224 */ /* 0x000fe400078e00ff */
[----:B-1----:R-:W-:-:S04]  /*0dd0*/  @!P1 IMAD.WIDE.U32 R10, R6, R3, R10 ;  /* 0x00000003060a9225 */ /* 0x002fc800078e000a */
[----:B------:R-:W-:Y:S02]  /*0de0*/  @!P1 IMAD.MOV.U32 R16, RZ, RZ, R10 ;  /* 0x000000ffff109224 */ /* 0x000fe400078e000a */
[----:B--2---:R-:W-:-:S04]  /*0df0*/  IMAD.WIDE.U32 R12, R0, UR4, RZ ;  /* 0x00000004000c7c25 */ /* 0x004fc8000f8e00ff */
[----:B------:R-:W-:Y:S01]  /*0e00*/  IMAD R3, R0, UR5, RZ ;  /* 0x0000000500037c24 */ /* 0x000fe2000f8e02ff */
[----:B------:R0:W-:Y:S01]  /*0e10*/  STL.64 [R1], R12 ;  /* 0x0000000c01007387 */ /* 0x0001e20000100a00 */
[----:B------:R-:W-:Y:S02]  /*0e20*/  @!P1 IMAD.MOV.U32 R17, RZ, RZ, R11 ;  /* 0x000000ffff119224 */ /* 0x000fe400078e000b */
[----:B------:R-:W-:Y:S01]  /*0e30*/  IMAD.IADD R0, R13, 0x1, R3 ;  /* 0x000000010d007824 */ /* 0x000fe200078e0203 */
[----:B------:R-:W-:Y:S06]  /*0e40*/  @P0 BRA `(.L_x_11) ;  /* 0x0000000000280947 */ /* 0x000fec0003800000 */
[----:B------:R-:W-:Y:S01]  /*0e50*/  UIMAD.WIDE.U32 UR4, UR40, 0x24924925, URZ ;  /* 0x24924925280478a5 */ /* 0x000fe2000f8e003f */
[----:B------:R-:W-:Y:S01]  /*0e60*/  IADD3 R16, P0, R16, R12, RZ ;  /* 0x0000000c10107210 */ /* 0x000fe20007f1e0ff */
[----:B------:R-:W-:Y:S02]  /*0e70*/  UISETP.GE.U32.AND UP0, UPT, UR40, 0x7, UPT ;  /* 0x000000072800788c */ /* 0x000fe4000bf06070 */
[----:B------:R-:W-:Y:S02]  /*0e80*/  UIADD3 UR4, -UR5, UR40, URZ ;  /* 0x0000002805047290 */ /* 0x000fe4000fffe13f */
[----:B------:R-:W-:Y:S01]  /*0e90*/  IMAD.X R17, R0, 0x1, R17, P0 ;  /* 0x0000000100117824 */ /* 0x000fe200000e0611 */
[----:B------:R-:W-:Y:S01]  /*0ea0*/  UMOV UR39, URZ ;  /* 0x0000003f00277c82 */ /* 0x000fe20008000000 */
[----:B------:R-:W-:-:S04]  /*0eb0*/  ULEA.HI UR4, UR4, UR5, URZ, 0x1f ;  /* 0x0000000504047291 */ /* 0x000fc8000f8ff83f */
[----:B------:R-:W-:-:S04]  /*0ec0*/  USHF.R.U32.HI UR4, URZ, 0x2, UR4 ;  /* 0x000000023f047899 */ /* 0x000fc80008011604 */
[----:B------:R-:W-:Y:S02]  /*0ed0*/  @UP0 ULOP3.LUT UR39, UR4, 0x1, URZ, 0xc0, !UPT ;  /* 0x0000000104270892 */ /* 0x000fe4000f8ec03f */
[----:B------:R-:W-:-:S12]  /*0ee0*/  UIMAD UR38, UR4, -0x7, UR40 ;  /* 0xfffffff9042678a4 */ /* 0x000fd8000f8e0228 */
.L_x_11:
[----:B------:R-:W-:Y:S01]  /*0ef0*/  ISETP.GE.U32.AND P0, PT, R16, UR8, PT ;  /* 0x0000000810007c0c */ /* 0x000fe2000bf06070 */
[----:B------:R-:W-:Y:S01]  /*0f00*/  IMAD.MOV.U32 R22, RZ, RZ, -0x1 ;  /* 0xffffffffff167424 */ /* 0x000fe200078e00ff */
[----:B------:R-:W-:Y:S01]  /*0f10*/  PRMT R3, RZ, 0x7610, R3 ;  /* 0x00007610ff037816 */ /* 0x000fe20000000003 */
[----:B------:R-:W-:Y:S01]  /*0f20*/  IMAD.MOV.U32 R18, RZ, RZ, -0x1 ;  /* 0xffffffffff127424 */ /* 0x000fe200078e00ff */
[----:B------:R-:W-:Y:S01]  /*0f30*/  ISETP.GE.U32.AND.EX P0, PT, R17, UR9, PT, P0 ;  /* 0x0000000911007c0c */ /* 0x000fe2000bf06100 */
[----:B------:R-:W-:-:S12]  /*0f40*/  IMAD.MOV.U32 R19, RZ, RZ, -0x1 ;  /* 0xffffffffff137424 */ /* 0x000fd800078e00ff */
[----:B------:R-:W-:Y:S05]  /*0f50*/  @P0 BRA `(.L_x_12) ;  /* 0x0000000400280947 */ /* 0x000fea0003800000 */
[----:B------:R-:W1:Y:S01]  /*0f60*/  LDC.64 R26, c[0x0][0x628] ;  /* 0x00018a00ff1a7b82 */ /* 0x000e620000000a00 */
[----:B------:R-:W-:Y:S02]  /*0f70*/  IMAD.MOV.U32 R10, RZ, RZ, R16 ;  /* 0x000000ffff0a7224 */ /* 0x000fe400078e0010 */
[----:B------:R-:W-:-:S05]  /*0f80*/  IMAD.MOV.U32 R11, RZ, RZ, R17 ;  /* 0x000000ffff0b7224 */ /* 0x000fca00078e0011 */
[----:B------:R-:W2:Y:S08]  /*0f90*/  LDC R18, c[0x0][0x630] ;  /* 0x00018c00ff127b82 */ /* 0x000eb00000000800 */
[----:B------:R-:W3:Y:S01]  /*0fa0*/  LDC.64 R28, c[0x0][0x620] ;  /* 0x00018800ff1c7b82 */ /* 0x000ee20000000a00 */
[----:B-1----:R-:W-:-:S04]  /*0fb0*/  ISETP.NE.U32.AND P0, PT, R26, RZ, PT ;  /* 0x000000ff1a00720c */ /* 0x002fc80003f05070 */
[----:B------:R-:W-:-:S13]  /*0fc0*/  ISETP.NE.AND.EX P0, PT, R27, RZ, PT, P0 ;  /* 0x000000ff1b00720c */ /* 0x000fda0003f05300 */
[----:B--23--:R-:W-:Y:S05]  /*0fd0*/  @!P0 BRA `(.L_x_13) ;  /* 0x0000000000288947 */ /* 0x00cfea0003800000 */
[----:B------:R-:W1:Y:S02]  /*0fe0*/  LDC R3, c[0x0][0x634] ;  /* 0x00018d00ff037b82 */ /* 0x000e640000000800 */
[----:B-1----:R-:W-:-:S05]  /*0ff0*/  IADD3 R3, P0, R16, R3, RZ ;  /* 0x0000000310037210 */ /* 0x002fca0007f1e0ff */
[----:B------:R-:W-:-:S04]  /*1000*/  IMAD.X R19, RZ, RZ, R17, P0 ;  /* 0x000000ffff137224 */ /* 0x000fc800000e0611 */
[----:B------:R-:W-:-:S04]  /*1010*/  IMAD.WIDE.U32 R10, R19, R26, RZ ;  /* 0x0000001a130a7225 */ /* 0x000fc800078e00ff */
[----:B0-----:R-:W-:-:S04]  /*1020*/  IMAD.WIDE.U32 R12, P0, R3, R27, R10 ;  /* 0x0000001b030c7225 */ /* 0x001fc8000780000a */
[----:B------:R-:W-:-:S04]  /*1030*/  IMAD.WIDE.U32 R10, R3, R26, RZ ;  /* 0x0000001a030a7225 */ /* 0x000fc800078e00ff */
[----:B------:R-:W-:Y:S01]  /*1040*/  IMAD.X R15, RZ, RZ, RZ, P0 ;  /* 0x000000ffff0f7224 */ /* 0x000fe200000e06ff */
[----:B------:R-:W-:Y:S01]  /*1050*/  IADD3 RZ, P0, R11, R12, RZ ;  /* 0x0000000c0bff7210 */ /* 0x000fe20007f1e0ff */
[----:B------:R-:W-:-:S04]  /*1060*/  IMAD.MOV.U32 R14, RZ, RZ, R13 ;  /* 0x000000ffff0e7224 */ /* 0x000fc800078e000d */
[----:B------:R-:W-:-:S08]  /*1070*/  IMAD.WIDE.U32.X R10, R19, R27, R14, P0 ;  /* 0x0000001b130a7225 */ /* 0x000fd000000e040e */
.L_x_13:
[----:B------:R-:W1:Y:S01]  /*1080*/  LDC.64 R32, c[0x0][0x640] ;  /* 0x00019000ff207b82 */ /* 0x000e620000000a00 */
[-CC-:B------:R-:W-:Y:S02]  /*1090*/  SHF.R.U64 R30, R10, R18.reuse, R11.reuse ;  /* 0x000000120a1e7219 */ /* 0x180fe4000000120b */
[----:B------:R-:W-:Y:S02]  /*10a0*/  SHF.R.U32.HI R3, RZ, R18, R11 ;  /* 0x00000012ff037219 */ /* 0x000fe4000001160b */
[----:B0-----:R-:W-:-:S03]  /*10b0*/  IADD3 R13, P0, RZ, -R30, RZ ;  /* 0x8000001eff0d7210 */ /* 0x001fc60007f1e0ff */
[----:B------:R-:W0:Y:S02]  /*10c0*/  LDC R14, c[0x0][0x618] ;  /* 0x00018600ff0e7b82 */ /* 0x000e240000000800 */
[----:B------:R-:W-:Y:S02]  /*10d0*/  IMAD.X R3, RZ, RZ, ~R3, P0 ;  /* 0x000000ffff037224 */ /* 0x000fe400000e0e03 */
[----:B------:R-:W-:-:S04]  /*10e0*/  IMAD.WIDE.U32 R10, R13, R28, R16 ;  /* 0x0000001c0d0a7225 */ /* 0x000fc800078e0010 */
[----:B------:R-:W2:Y:S01]  /*10f0*/  LDC R15, c[0x0][0x608] ;  /* 0x00018200ff0f7b82 */ /* 0x000ea20000000800 */
[----:B------:R-:W-:Y:S02]  /*1100*/  IMAD R12, R3, R28, RZ ;  /* 0x0000001c030c7224 */ /* 0x000fe400078e02ff */
[----:B------:R-:W-:Y:S02]  /*1110*/  IMAD.MOV.U32 R28, RZ, RZ, 0x1 ;  /* 0x00000001ff1c7424 */ /* 0x000fe400078e00ff */
[----:B------:R-:W-:Y:S02]  /*1120*/  IMAD R3, R13, R29, R12 ;  /* 0x0000001d0d037224 */ /* 0x000fe400078e020c */
[----:B------:R-:W-:Y:S01]  /*1130*/  IMAD.MOV.U32 R12, RZ, RZ, -0x1 ;  /* 0xffffffffff0c7424 */ /* 0x000fe200078e00ff */
[----:B------:R-:W3:Y:S01]  /*1140*/  LDC R31, c[0x0][0x658] ;  /* 0x00019600ff1f7b82 */ /* 0x000ee20000000800 */
[----:B------:R-:W-:Y:S01]  /*1150*/  IMAD.IADD R3, R11, 0x1, R3 ;  /* 0x000000010b037824 */ /* 0x000fe200078e0203 */
[----:B-1----:R-:W-:-:S04]  /*1160*/  ISETP.NE.U32.AND P0, PT, R32, RZ, PT ;  /* 0x000000ff2000720c */ /* 0x002fc80003f05070 */
[----:B------:R-:W-:Y:S02]  /*1170*/  ISETP.NE.AND.EX P0, PT, R33, RZ, PT, P0 ;  /* 0x000000ff2100720c */ /* 0x000fe40003f05300 */
[----:B------:R-:W1:Y:S01]  /*1180*/  LDC R24, c[0x0][0x600] ;  /* 0x00018000ff187b82 */ /* 0x000e620000000800 */
[-CC-:B0-----:R-:W-:Y:S02]  /*1190*/  SHF.R.U64 R27, R10, R14.reuse, R3.reuse ;  /* 0x0000000e0a1b7219 */ /* 0x181fe40000001203 */
[----:B------:R-:W-:-:S05]  /*11a0*/  SHF.R.U32.HI R10, RZ, R14, R3 ;  /* 0x0000000eff0a7219 */ /* 0x000fca0000011603 */
[----:B------:R-:W0:Y:S01]  /*11b0*/  LDC R22, c[0x0][0x648] ;  /* 0x00019200ff167b82 */ /* 0x000e220000000800 */
[-CC-:B--2---:R-:W-:Y:S02]  /*11c0*/  SHF.R.U64 R35, R27, R15.reuse, R10.reuse ;  /* 0x0000000f1b237219 */ /* 0x184fe4000000120a */
[----:B------:R-:W-:-:S05]  /*11d0*/  SHF.R.U32.HI R10, RZ, R15, R10 ;  /* 0x0000000fff0a7219 */ /* 0x000fca000001160a */
[----:B------:R-:W2:Y:S01]  /*11e0*/  LDC R26, c[0x0][0x638] ;  /* 0x00018e00ff1a7b82 */ /* 0x000ea20000000800 */
[-CC-:B---3--:R-:W-:Y:S02]  /*11f0*/  SHF.R.U64 R34, R35, R31.reuse, R10.reuse ;  /* 0x0000001f23227219 */ /* 0x188fe4000000120a */
[-C--:B------:R-:W-:Y:S02]  /*1200*/  SHF.L.U32 R3, R12, R31.reuse, RZ ;  /* 0x0000001f0c037219 */ /* 0x080fe400000006ff */
[----:B------:R-:W-:Y:S01]  /*1210*/  SHF.R.U32.HI R11, RZ, R31, R10 ;  /* 0x0000001fff0b7219 */ /* 0x000fe2000001160a */
[----:B------:R-:W-:Y:S01]  /*1220*/  IMAD.MOV.U32 R10, RZ, RZ, R34 ;  /* 0x000000ffff0a7224 */ /* 0x000fe200078e0022 */
[----:B------:R-:W-:Y:S01]  /*1230*/  LOP3.LUT R18, RZ, R3, RZ, 0x33, !PT ;  /* 0x00000003ff127212 */ /* 0x000fe200078e33ff */
[----:B------:R-:W3:Y:S01]  /*1240*/  LDC R29, c[0x0][0x610] ;  /* 0x00018400ff1d7b82 */ /* 0x000ee20000000800 */
[----:B------:R-:W-:Y:S05]  /*1250*/  @!P0 BRA `(.L_x_14) ;  /* 0x0000000000288947 */ /* 0x000fea0003800000 */
[----:B------:R-:W4:Y:S02]  /*1260*/  LDC R3, c[0x0][0x64c] ;  /* 0x00019300ff037b82 */ /* 0x000f240000000800 */
[----:B----4-:R-:W-:-:S05]  /*1270*/  IADD3 R3, P0, R34, R3, RZ ;  /* 0x0000000322037210 */ /* 0x010fca0007f1e0ff */
[----:B------:R-:W-:-:S04]  /*1280*/  IMAD.X R19, RZ, RZ, R11, P0 ;  /* 0x000000ffff137224 */ /* 0x000fc800000e060b */
[----:B------:R-:W-:-:S04]  /*1290*/  IMAD.WIDE.U32 R10, R19, R32, RZ ;  /* 0x00000020130a7225 */ /* 0x000fc800078e00ff */
[----:B------:R-:W-:-:S04]  /*12a0*/  IMAD.WIDE.U32 R12, P0, R3, R33, R10 ;  /* 0x00000021030c7225 */ /* 0x000fc8000780000a */
[----:B------:R-:W-:-:S04]  /*12b0*/  IMAD.WIDE.U32 R10, R3, R32, RZ ;  /* 0x00000020030a7225 */ /* 0x000fc800078e00ff */
[----:B------:R-:W-:Y:S01]  /*12c0*/  IMAD.X R15, RZ, RZ, RZ, P0 ;  /* 0x000000ffff0f7224 */ /* 0x000fe200000e06ff */
[----:B------:R-:W-:Y:S01]  /*12d0*/  IADD3 RZ, P0, R11, R12, RZ ;  /* 0x0000000c0bff7210 */ /* 0x000fe20007f1e0ff */
[----:B------:R-:W-:-:S04]  /*12e0*/  IMAD.MOV.U32 R14, RZ, RZ, R13 ;  /* 0x000000ffff0e7224 */ /* 0x000fc800078e000d */
[----:B------:R-:W-:-:S08]  /*12f0*/  IMAD.WIDE.U32.X R10, R19, R33, R14, P0 ;  /* 0x00000021130a7225 */ /* 0x000fd000000e040e */
.L_x_14:
[----:B0-----:R-:W-:Y:S01]  /*1300*/  SHF.R.U64 R7, R10, R22, R11 ;  /* 0x000000160a077219 */ /* 0x001fe2000000120b */
[----:B-1----:R-:W-:Y:S01]  /*1310*/  VIADD R10, R24, 0xffffffff ;  /* 0xffffffff180a7836 */ /* 0x002fe20000000000 */
[----:B------:R-:W-:Y:S01]  /*1320*/  SHF.L.U32 R3, R28, R31, RZ ;  /* 0x0000001f1c037219 */ /* 0x000fe200000006ff */
[----:B------:R-:W-:Y:S01]  /*1330*/  @P1 IMAD R21, R25, R20, R6 ;  /* 0x0000001419151224 */ /* 0x000fe200078e0206 */
[----:B------:R-:W-:Y:S01]  /*1340*/  LOP3.LUT R18, R35, R18, RZ, 0xc0, !PT ;  /* 0x0000001223127212 */ /* 0x000fe200078ec0ff */
[----:B------:R-:W-:Y:S02]  /*1350*/  IMAD.MOV R11, RZ, RZ, -R7 ;  /* 0x000000ffff0b7224 */ /* 0x000fe400078e0a07 */
[----:B------:R-:W-:Y:S02]  /*1360*/  IMAD.MOV.U32 R6, RZ, RZ, 0x1 ;  /* 0x00000001ff067424 */ /* 0x000fe400078e00ff */
[----:B------:R-:W-:Y:S01]  /*1370*/  IMAD R18, R3, R7, R18 ;  /* 0x0000000703127224 */ /* 0x000fe200078e0212 */
[----:B------:R-:W-:Y:S01]  /*1380*/  LOP3.LUT R7, R27, R10, RZ, 0xc0, !PT ;  /* 0x0000000a1b077212 */ /* 0x000fe200078ec0ff */
[----:B--2---:R-:W-:-:S02]  /*1390*/  IMAD R3, R11, R26, R34 ;  /* 0x0000001a0b037224 */ /* 0x004fc400078e0222 */
[----:B---3--:R-:W-:Y:S02]  /*13a0*/  IMAD R22, R18, R29, R21 ;  /* 0x0000001d12167224 */ /* 0x008fe400078e0215 */
[----:B------:R-:W-:Y:S01]  /*13b0*/  IMAD R7, R3, R24, R7 ;  /* 0x0000001803077224 */ /* 0x000fe200078e0207 */
[----:B------:R-:W-:Y:S01]  /*13c0*/  PRMT R3, R6, 0x7610, R3 ;  /* 0x0000761006037816 */ /* 0x000fe20000000003 */
[----:B------:R-:W-:-:S03]  /*13d0*/  IMAD.MOV.U32 R19, RZ, RZ, R30 ;  /* 0x000000ffff137224 */ /* 0x000fc600078e001e */
[----:B------:R-:W-:Y:S02]  /*13e0*/  SEL R18, R7, R22, !P1 ;  /* 0x0000001607127207 */ /* 0x000fe40004800000 */
[----:B------:R-:W-:-:S07]  /*13f0*/  SEL R22, R22, R7, !P1 ;  /* 0x0000000716167207 */ /* 0x000fce0004800000 */
.L_x_12:
[----:B------:R-:W-:Y:S05]  /*1400*/  @!P2 BRA `(.L_x_15) ;  /* 0x00000000000ca947 */ /* 0x000fea0003800000 */
[----:B------:R-:W-:Y:S01]  /*1410*/  UCGABAR_WAIT ;  /* 0x0000000000007dc7 */ /* 0x000fe20008000000 */
[----:B------:R-:W-:Y:S01]  /*1420*/  CCTL.IVALL ;  /* 0x00000000ff00798f */ /* 0x000fe20002000000 */
[----:B------:R-:W-:Y:S05]  /*1430*/  BRA `(.L_x_16) ;  /* 0x0000000000047947 */ /* 0x000fea0003800000 */
.L_x_15:
[----:B------:R-:W-:Y:S06]  /*1440*/  BAR.SYNC.DEFER_BLOCKING 0x0 ;  /* 0x0000000000007b1d */ /* 0x000fec0000010000 */
.L_x_16:
[----:B------:R-:W-:Y:S05]  /*1450*/  @!P4 BRA `(.L_x_17) ;  /* 0x0000003800f4c947 */ /* 0x000fea0003800000 */
[----:B------:R-:W-:-:S13]  /*1460*/  ISETP.GT.U32.AND P0, PT, R36, 0x1, PT ;  /* 0x000000012400780c */ /* 0x000fda0003f04070 */
[----:B------:R-:W-:Y:S05]  /*1470*/  @P0 EXIT ;  /* 0x000000000000094d */ /* 0x000fea0003800000 */
.L_x_18:
[----:B------:R-:W-:-:S08]  /*1480*/  NOP ;  /* 0x0000000000007918 */ /* 0x000fd00000000000 */
[----:B------:R-:W1:Y:S02]  /*1490*/  USETMAXREG.TRY_ALLOC.CTAPOOL UP0, 0xe8 ;  /* 0x000000e8000079c8 */ /* 0x000e640008000600 */
[----:B-1----:R-:W-:-:S13]  /*14a0*/  PLOP3.LUT P0, PT, PT, PT, UP0, 0x80, 0x0 ;  /* 0x000000000000781c */ /* 0x002fda0003f0f008 */
[----:B------:R-:W-:Y:S05]  /*14b0*/  @!P0 BRA `(.L_x_18) ;  /* 0xfffffffc00f08947 */ /* 0x000fea000383ffff */
[----:B------:R-:W-:-:S13]  /*14c0*/  LOP3.LUT P0, RZ, R3, 0xff, RZ, 0xc0, !PT ;  /* 0x000000ff03ff7812 */ /* 0x000fda000780c0ff */
[----:B------:R-:W-:Y:S05]  /*14d0*/  @!P0 EXIT ;  /* 0x000000000000894d */ /* 0x000fea0003800000 */
[----:B------:R-:W2:Y:S01]  /*14e0*/  LDL.64 R6, [R1] ;  /* 0x0000000001067983 */ /* 0x000ea20000100a00 */
[CC--:B------:R-:W-:Y:S01]  /*14f0*/  LEA.HI R3, R8.reuse, R5.reuse, RZ, 0x2 ;  /* 0x0000000508037211 */ /* 0x0c0fe200078f10ff */
[----:B------:R-:W1:Y:S01]  /*1500*/  S2UR UR4, SR_CgaCtaId ;  /* 0x00000000000479c3 */ /* 0x000e620000008800 */
[----:B------:R-:W-:Y:S01]  /*1510*/  LEA.HI R8, R8, R5, RZ, 0x5 ;  /* 0x0000000508087211 */ /* 0x000fe200078f28ff */
[----:B------:R-:W-:Y:S01]  /*1520*/  UMOV UR41, 0x400 ;  /* 0x0000040000297882 */ /* 0x000fe20000000000 */
[----:B------:R-:W-:Y:S01]  /*1530*/  LOP3.LUT R4, R3, 0xfffffffc, RZ, 0xc0, !PT ;  /* 0xfffffffc03047812 */ /* 0x000fe200078ec0ff */
[----:B------:R-:W-:Y:S01]  /*1540*/  UISETP.LT.AND UP0, UPT, UR40, 0x1, UPT ;  /* 0x000000012800788c */ /* 0x000fe2000bf01270 */
[--C-:B------:R-:W-:Y:S01]  /*1550*/  SHF.R.S32.HI R60, RZ, 0x2, R3.reuse ;  /* 0x00000002ff3c7819 */ /* 0x100fe20000011403 */
[----:B------:R-:W-:Y:S01]  /*1560*/  UIADD3 UR5, UR43, -0x1, URZ ;  /* 0xffffffff2b057890 */ /* 0x000fe2000fffe03f */
[----:B------:R-:W-:Y:S01]  /*1570*/  SHF.R.S32.HI R3, RZ, 0x1f, R3 ;  /* 0x0000001fff037819 */ /* 0x000fe20000011403 */
[----:B------:R-:W3:Y:S01]  /*1580*/  LDC R66, c[0x0][0x658] ;  /* 0x00019600ff427b82 */ /* 0x000ee20000000800 */
[----:B------:R-:W-:Y:S01]  /*1590*/  USEL UR42, UR40, 0x1, UP0 ;  /* 0x00000001282a7887 */ /* 0x000fe20008000000 */
[----:B------:R-:W-:Y:S01]  /*15a0*/  IMAD.IADD R4, R5, 0x1, -R4 ;  /* 0x0000000105047824 */ /* 0x000fe200078e0a04 */
[----:B------:R-:W-:Y:S01]  /*15b0*/  LEA.HI R3, R3, R60, RZ, 0x3 ;  /* 0x0000003c03037211 */ /* 0x000fe200078f18ff */
[----:B------:R-:W-:Y:S01]  /*15c0*/  UISETP.NE.AND UP0, UPT, UR5, URZ, UPT ;  /* 0x0000003f0500728c */ /* 0x000fe2000bf05270 */
[----:B------:R-:W-:Y:S01]  /*15d0*/  IMAD.MOV.U32 R5, RZ, RZ, 0x1 ;  /* 0x00000001ff057424 */ /* 0x000fe200078e00ff */
[----:B------:R-:W-:Y:S01]  /*15e0*/  ULDC UR8, c[0x0][0x284] ;  /* 0x0000a10000087ab9 */ /* 0x000fe20000000800 */
[----:B------:R-:W-:Y:S01]  /*15f0*/  LOP3.LUT R3, R3, 0xfffffff8, RZ, 0xc0, !PT ;  /* 0xfffffff803037812 */ /* 0x000fe200078ec0ff */
[----:B------:R-:W4:Y:S01]  /*1600*/  LDC.64 R64, c[0x0][0x5c8] ;  /* 0x00017200ff407b82 */ /* 0x000f220000000a00 */
[----:B------:R-:W-:Y:S01]  /*1610*/  USEL UR7, URZ, 0x1, UP0 ;  /* 0x000000013f077887 */ /* 0x000fe20008000000 */
[----:B------:R-:W-:Y:S01]  /*1620*/  IMAD.SHL.U32 R62, R4, 0x2, RZ ;  /* 0x00000002043e7824 */ /* 0x000fe200078e00ff */
[----:B------:R-:W-:Y:S01]  /*1630*/  LOP3.LUT R74, R23, 0x1, RZ, 0xfc, !PT ;  /* 0x00000001174a7812 */ /* 0x000fe200078efcff */
[----:B------:R-:W-:Y:S01]  /*1640*/  IMAD.IADD R60, R60, 0x1, -R3 ;  /* 0x000000013c3c7824 */ /* 0x000fe200078e0a03 */
[----:B------:R-:W-:Y:S01]  /*1650*/  SHF.R.S32.HI R3, RZ, 0x5, R8 ;  /* 0x00000005ff037819 */ /* 0x000fe20000011408 */
[----:B------:R-:W-:Y:S01]  /*1660*/  USHF.L.U32 UR47, UR40, 0x1, URZ ;  /* 0x00000001282f7899 */ /* 0x000fe2000800063f */
[----:B------:R-:W-:Y:S01]  /*1670*/  IMAD.U32 R75, RZ, RZ, UR7 ;  /* 0x00000007ff4b7e24 */ /* 0x000fe2000f8e00ff */
[----:B------:R-:W0:Y:S01]  /*1680*/  LDC R67, c[0x0][0x288] ;  /* 0x0000a200ff437b82 */ /* 0x000e220000000800 */
[--C-:B------:R-:W-:Y:S01]  /*1690*/  SHF.R.S32.HI R61, RZ, 0x1f, R60.reuse ;  /* 0x0000001fff3d7819 */ /* 0x100fe2000001143c */
[----:B-1----:R-:W-:Y:S01]  /*16a0*/  ULEA UR41, UR4, UR41, 0x18 ;  /* 0x0000002904297291 */ /* 0x002fe2000f8ec03f */
[C---:B------:R-:W-:Y:S01]  /*16b0*/  IMAD R71, R3.reuse, -0x10, -R60 ;  /* 0xfffffff003477824 */ /* 0x040fe200078e0a3c */
[----:B------:R-:W-:Y:S01]  /*16c0*/  USHF.L.U32 UR4, UR5, 0x3, URZ ;  /* 0x0000000305047899 */ /* 0x000fe2000800063f */
[----:B------:R-:W-:Y:S01]  /*16d0*/  SHF.R.S32.HI R63, RZ, 0x1f, R62 ;  /* 0x0000001fff3f7819 */ /* 0x000fe2000001143e */
[----:B------:R-:W-:Y:S01]  /*16e0*/  IMAD.WIDE R60, R3, 0x10, R60 ;  /* 0x00000010033c7825 */ /* 0x000fe200078e023c */
[----:B------:R-:W-:Y:S01]  /*16f0*/  UIADD3 UR5, UR41, 0x180, URZ ;  /* 0x0000018029057890 */ /* 0x000fe2000fffe03f */
[----:B------:R-:W1:Y:S01]  /*1700*/  LDC R69, c[0x0][0x600] ;  /* 0x00018000ff457b82 */ /* 0x000e620000000800 */
[----:B------:R-:W-:Y:S01]  /*1710*/  UIADD3 UR6, UR41, 0x1c180, URZ ;  /* 0x0001c18029067890 */ /* 0x000fe2000fffe03f */
[----:B------:R-:W-:Y:S01]  /*1720*/  IMAD.MOV.U32 R3, RZ, RZ, -0x1 ;  /* 0xffffffffff037424 */ /* 0x000fe200078e00ff */
[----:B------:R-:W-:Y:S01]  /*1730*/  USHF.R.U32.HI UR5, URZ, 0x4, UR5 ;  /* 0x000000043f057899 */ /* 0x000fe20008011605 */
[----:B------:R-:W-:Y:S01]  /*1740*/  VIADD R71, R71, UR8 ;  /* 0x0000000847477c36 */ /* 0x000fe20008000000 */
[----:B------:R-:W-:-:S02]  /*1750*/  USHF.R.U32.HI UR6, URZ, 0x4, UR6 ;  /* 0x000000043f067899 */ /* 0x000fc40008011606 */
[-C--:B---3--:R-:W-:Y:S01]  /*1760*/  SHF.L.U32 R3, R3, R66.reuse, RZ ;  /* 0x0000004203037219 */ /* 0x088fe200000006ff */
[----:B------:R-:W-:Y:S01]  /*1770*/  UIADD3 UR48, UR41, 0x80, URZ ;  /* 0x0000008029307890 */ /* 0x000fe2000fffe03f */
[C---:B----4-:R-:W-:Y:S01]  /*1780*/  SHF.L.U64.HI R65, R64.reuse, 0x3, R65 ;  /* 0x0000000340417819 */ /* 0x050fe20000010241 */
[----:B------:R-:W-:Y:S01]  /*1790*/  ULOP3.LUT UR4, UR4, 0x8, URZ, 0xc0, !UPT ;  /* 0x0000000804047892 */ /* 0x000fe2000f8ec03f */
[----:B------:R-:W-:Y:S01]  /*17a0*/  SHF.L.U32 R66, R5, R66, RZ ;  /* 0x0000004205427219 */ /* 0x000fe200000006ff */
[----:B------:R-:W-:Y:S01]  /*17b0*/  ULOP3.LUT UR5, UR5, 0x3fff, URZ, 0xc0, !UPT ;  /* 0x00003fff05057892 */ /* 0x000fe2000f8ec03f */
[----:B------:R-:W-:Y:S01]  /*17c0*/  IMAD.SHL.U32 R64, R64, 0x8, RZ ;  /* 0x0000000840407824 */ /* 0x000fe200078e00ff */
[----:B------:R-:W-:Y:S01]  /*17d0*/  ULOP3.LUT UR6, UR6, 0x3fff, URZ, 0xc0, !UPT ;  /* 0x00003fff06067892 */ /* 0x000fe2000f8ec03f */
[----:B------:R-:W-:Y:S01]  /*17e0*/  LOP3.LUT R70, RZ, R3, RZ, 0x33, !PT ;  /* 0x00000003ff467212 */ /* 0x000fe200078e33ff */
[----:B0-----:R-:W-:Y:S01]  /*17f0*/  IMAD R67, R4, -0x2, R67 ;  /* 0xfffffffe04437824 */ /* 0x001fe200078e0243 */
[----:B------:R-:W-:-:S02]  /*1800*/  UIADD3 UR42, -UR42, UR40, URZ ;  /* 0x000000282a2a7290 */ /* 0x000fc4000fffe13f */
[----:B------:R-:W-:Y:S02]  /*1810*/  ULEA UR43, UR43, UR48, 0x3 ;  /* 0x000000302b2b7291 */ /* 0x000fe4000f8e183f */
[----:B------:R-:W-:Y:S02]  /*1820*/  ULOP3.LUT UR49, UR4, 0x8, URZ, 0x3c, !UPT ;  /* 0x0000000804317892 */ /* 0x000fe4000f8e3c3f */
[----:B------:R-:W-:Y:S01]  /*1830*/  ULOP3.LUT UR44, UR4, 0x18, URZ, 0x3c, !UPT ;  /* 0x00000018042c7892 */ /* 0x000fe2000f8e3c3f */
[----:B-1----:R-:W-:Y:S01]  /*1840*/  VIADD R69, R69, 0xffffffff ;  /* 0xffffffff45457836 */ /* 0x002fe20000000000 */
[----:B------:R-:W-:Y:S02]  /*1850*/  ULOP3.LUT UR45, UR5, 0x10000, URZ, 0xfc, !UPT ;  /* 0x00010000052d7892 */ /* 0x000fe4000f8efc3f */
[----:B------:R-:W-:Y:S01]  /*1860*/  ULOP3.LUT UR46, UR6, 0x10000, URZ, 0xfc, !UPT ;  /* 0x00010000062e7892 */ /* 0x000fe2000f8efc3f */
[----:B--2---:R-:W-:-:S11]  /*1870*/  SHF.L.U64.HI R68, R6, 0x1, R0 ;  /* 0x0000000106447819 */ /* 0x004fd60000010200 */
.L_x_104:
[----:B------:R-:W-:-:S04]  /*1880*/  SHF.L.U32 R0, R75, 0x1f, RZ ;  /* 0x0000001f4b007819 */ /* 0x000fc800000006ff */
[----:B------:R-:W0:Y:S02]  /*1890*/  SYNCS.PHASECHK.TRANS64.TRYWAIT P0, [UR43+-0x8], R0 ;  /* 0xfffff800ff0075a7 */ /* 0x000e24000800016b */
[----:B01--4-:R-:W-:Y:S05]  /*18a0*/  @!P0 BRA `(.L_x_19) ;  /* 0x00000048008c8947 */ /* 0x013fea0003800000 */
.L_x_129:
[----:B------:R-:W-:Y:S02]  /*18b0*/  ULDC UR4, c[0x0][0x28c] ;  /* 0x0000a30000047ab9 */ /* 0x000fe40000000800 */
[----:B------:R-:W-:-:S13]  /*18c0*/  ISETP.LT.AND P0, PT, RZ, UR4, PT ;  /* 0x00000004ff007c0c */ /* 0x000fda000bf01270 */
[----:B------:R-:W-:Y:S05]  /*18d0*/  @P0 BRA `(.L_x_20) ;  /* 0x0000000000400947 */ /* 0x000fea0003800000 */
[----:B0-----:R-:W-:Y:S01]  /*18e0*/  MOV R0, 0x0 ;  /* 0x0000000000007802 */ /* 0x001fe20000000f00 */
[----:B------:R-:W-:Y:S01]  /*18f0*/  ULDC.64 UR4, c[0x4][0x68] ;  /* 0x01001a0000047ab9 */ /* 0x000fe20000000a00 */
[----:B------:R-:W-:Y:S01]  /*1900*/  ULDC.64 UR6, c[0x4][0x8] ;  /* 0x0100020000067ab9 */ /* 0x000fe20000000a00 */
[----:B------:R-:W-:Y:S01]  /*1910*/  IMAD.U32 R4, RZ, RZ, UR4 ;  /* 0x00000004ff047e24 */ /* 0x000fe2000f8e00ff */
[----:B------:R0:W1:Y:S01]  /*1920*/  LDC.64 R14, c[0x4][R0] ;  /* 0x01000000000e7b82 */ /* 0x0000620000000a00 */
[----:B------:R-:W-:Y:S01]  /*1930*/  IMAD.U32 R5, RZ, RZ, UR5 ;  /* 0x00000005ff057e24 */ /* 0x000fe2000f8e00ff */
[----:B------:R-:W-:Y:S01]  /*1940*/  ULDC.64 UR4, c[0x4][0x70] ;  /* 0x01001c0000047ab9 */ /* 0x000fe20000000a00 */
[----:B------:R-:W-:Y:S02]  /*1950*/  IMAD.U32 R10, RZ, RZ, UR6 ;  /* 0x00000006ff0a7e24 */ /* 0x000fe4000f8e00ff */
[----:B------:R-:W-:Y:S02]  /*1960*/  IMAD.U32 R6, RZ, RZ, UR4 ;  /* 0x00000004ff067e24 */ /* 0x000fe4000f8e00ff */
[----:B------:R-:W-:-:S02]  /*1970*/  IMAD.U32 R7, RZ, RZ, UR5 ;  /* 0x00000005ff077e24 */ /* 0x000fc4000f8e00ff */
[----:B------:R-:W-:Y:S02]  /*1980*/  IMAD.U32 R11, RZ, RZ, UR7 ;  /* 0x00000007ff0b7e24 */ /* 0x000fe4000f8e00ff */
[----:B------:R-:W-:Y:S02]  /*1990*/  IMAD.MOV.U32 R8, RZ, RZ, 0x1e1 ;  /* 0x000001e1ff087424 */ /* 0x000fe400078e00ff */
[----:B------:R-:W-:Y:S02]  /*19a0*/  IMAD.MOV.U32 R12, RZ, RZ, 0x1 ;  /* 0x00000001ff0c7424 */ /* 0x000fe400078e00ff */
[----:B0-----:R-:W-:-:S07]  /*19b0*/  IMAD.MOV.U32 R13, RZ, RZ, RZ ;  /* 0x000000ffff0d7224 */ /* 0x001fce00078e00ff */
[----:B------:R-:W-:-:S07]  /*19c0*/  LEPC R20, `(.L_x_20) ;  /* 0x000000001014794e */ /* 0x000fce0000000000 */
[----:B-1---5:R-:W-:Y:S05]  /*19d0*/  CALL.ABS.NOINC R14 ;  /* 0x000000000e007343 */ /* 0x022fea0003c00000 */
.L_x_20:
[----:B------:R-:W-:-:S13]  /*19e0*/  ISETP.NE.AND P0, PT, R74, 0x3, PT ;  /* 0x000000034a00780c */ /* 0x000fda0003f05270 */
[----:B------:R-:W-:Y:S05]  /*19f0*/  @!P0 BRA `(.L_x_21) ;  /* 0x0000000000048947 */ /* 0x000fea0003800000 */
[----:B------:R-:W-:Y:S01]  /*1a00*/  BPT.TRAP 0x1 ;  /* 0x000000040000795c */ /* 0x000fe20000300000 */
.L_x_21:
[----:B0-----:R-:W-:Y:S02]  /*1a10*/  IMAD.U32 R3, RZ, RZ, UR38 ;  /* 0x00000026ff037e24 */ /* 0x001fe4000f8e00ff */
[----:B------:R-:W-:-:S03]  /*1a20*/  IMAD.U32 R0, RZ, RZ, UR39 ;  /* 0x00000027ff007e24 */ /* 0x000fc6000f8e00ff */
[----:B------:R-:W-:Y:S02]  /*1a30*/  LEA R3, R3, UR41, 0x3 ;  /* 0x0000002903037c11 */ /* 0x000fe4000f8e18ff */
[----:B------:R-:W-:-:S04]  /*1a40*/  SHF.L.U32 R0, R0, 0x1f, RZ ;  /* 0x0000001f00007819 */ /* 0x000fc800000006ff */
[----:B------:R0:W1:Y:S01]  /*1a50*/  SYNCS.PHASECHK.TRANS64.TRYWAIT P1, [R3+URZ], R0 ;  /* 0x00000000030075a7 */ /* 0x000062000802017f */
[----:B------:R-:W-:Y:S05]  /*1a60*/  @!P0 BRA `(.L_x_22) ;  /* 0x0000000000048947 */ /* 0x000fea0003800000 */
[----:B------:R-:W-:Y:S01]  /*1a70*/  BPT.TRAP 0x1 ;  /* 0x000000040000795c */ /* 0x000fe20000300000 */
.L_x_22:
[----:B-1----:R-:W-:Y:S05]  /*1a80*/  @P1 BRA `(.L_x_23) ;  /* 0x0000000000081947 */ /* 0x002fea0003800000 */
[----:B------:R-:W1:Y:S02]  /*1a90*/  SYNCS.PHASECHK.TRANS64.TRYWAIT P1, [R3+URZ], R0 ;  /* 0x00000000030075a7 */ /* 0x000e64000802017f */
[----:B-1----:R-:W-:Y:S05]  /*1aa0*/  @!P1 BRA `(.L_x_24) ;  /* 0x0000004800249947 */ /* 0x002fea0003800000 */
.L_x_23:
[----:B------:R-:W-:Y:S05]  /*1ab0*/  WARPSYNC.ALL ;  /* 0x0000000000007948 */ /* 0x000fea0003800000 */
[----:B------:R-:W-:Y:S01]  /*1ac0*/  ULEA UR8, UR38, UR45, 0xa ;  /* 0x0000002d26087291 */ /* 0x000fe2000f8e503f */
[----:B------:R-:W-:Y:S01]  /*1ad0*/  WARPGROUP.ARRIVE ;  /* 0x00000000000079c5 */ /* 0x000fe20000000000 */
[----:B------:R-:W-:Y:S01]  /*1ae0*/  ULEA UR9, UR38, UR46, 0xa ;  /* 0x0000002e26097291 */ /* 0x000fe2000f8e503f */
[----:B01----:R-:W-:Y:S01]  /*1af0*/  IMAD.U32 R0, RZ, RZ, UR42 ;  /* 0x0000002aff007e24 */ /* 0x003fe2000f8e00ff */
[----:B------:R-:W-:Y:S01]  /*1b00*/  UMOV UR5, 0x40000040 ;  /* 0x4000004000057882 */ /* 0x000fe20000000000 */
[----:B------:R-:W-:-:S02]  /*1b10*/  UMOV UR7, 0x40000040 ;  /* 0x4000004000077882 */ /* 0x000fc40000000000 */
[----:B------:R-:W-:Y:S01]  /*1b20*/  UMOV UR4, UR8 ;  /* 0x0000000800047c82 */ /* 0x000fe20008000000 */
[----:B------:R-:W-:Y:S01]  /*1b30*/  ISETP.GE.AND P1, PT, R0, 0x1, PT ;  /* 0x000000010000780c */ /* 0x000fe20003f26270 */
[----:B------:R-:W-:Y:S02]  /*1b40*/  UMOV UR6, UR9 ;  /* 0x0000000900067c82 */ /* 0x000fe40008000000 */
[----:B------:R-:W-:Y:S01]  /*1b50*/  HGMMA.64x64x8.F32.TF32 R24, gdesc[UR4], RZ, !UPT, gsb0 ;  /* 0x04e00000041879f0 */ /* 0x000fe2000c0028ff */
[----:B------:R-:W-:Y:S02]  /*1b60*/  UIADD3 UR4, UR8, 0x2, URZ ;  /* 0x0000000208047890 */ /* 0x000fe4000fffe03f */
[----:B------:R-:W-:Y:S01]  /*1b70*/  UIADD3 UR6, UR9, 0x2, URZ ;  /* 0x0000000209067890 */ /* 0x000fe2000fffe03f */
[----:B------:R-:W-:Y:S01]  /*1b80*/  UMOV UR5, 0x40000040 ;  /* 0x4000004000057882 */ /* 0x000fe20000000000 */
[----:B------:R-:W-:Y:S01]  /*1b90*/  UMOV UR7, 0x40000040 ;  /* 0x4000004000077882 */ /* 0x000fe20000000000 */
[----:B------:R-:W-:-:S02]  /*1ba0*/  WARPGROUP.DEPBAR.LE gsb0, 0x0 ;  /* 0x00008000000079c5 */ /* 0x000fc40000010000 */
[----:B------:R-:W-:-:S06]  /*1bb0*/  WARPGROUP.ARRIVE ;  /* 0x00000000000079c5 */ /* 0x000fcc0000000000 */
[----:B------:R-:W-:Y:S01]  /*1bc0*/  HGMMA.64x64x8.F32.TF32 R24, gdesc[UR4], R24, gsb0 ;  /* 0x04e00000041879f0 */ /* 0x000fe20008002818 */
[----:B------:R-:W-:Y:S02]  /*1bd0*/  UIADD3 UR4, UR8, 0x4, URZ ;  /* 0x0000000408047890 */ /* 0x000fe4000fffe03f */
[----:B------:R-:W-:Y:S01]  /*1be0*/  UIADD3 UR6, UR9, 0x4, URZ ;  /* 0x0000000409067890 */ /* 0x000fe2000fffe03f */
[----:B------:R-:W-:Y:S01]  /*1bf0*/  UMOV UR5, 0x40000040 ;  /* 0x4000004000057882 */ /* 0x000fe20000000000 */
[----:B------:R-:W-:Y:S01]  /*1c00*/  UMOV UR7, 0x40000040 ;  /* 0x4000004000077882 */ /* 0x000fe20000000000 */
[----:B------:R-:W-:Y:S02]  /*1c10*/  WARPGROUP.DEPBAR.LE gsb0, 0x0 ;  /* 0x00008000000079c5 */ /* 0x000fe40000010000 */
        /* <DEDUP_REMOVED lines=36> */
[----:B------:R-:W-:Y:S03]  /*1e60*/  HGMMA.64x64x8.F32.TF32 R24, gdesc[UR4], R24, gsb0 ;  /* 0x04e00000041879f0 */ /* 0x000fe60008002818 */
[----:B------:R-:W-:Y:S02]  /*1e70*/  WARPGROUP.DEPBAR.LE gsb0, 0x0 ;  /* 0x00008000000079c5 */ /* 0x000fe40000010000 */
[----:B------:R-:W-:Y:S05]  /*1e80*/  @!P1 BRA `(.L_x_25) ;  /* 0x0000000400849947 */ /* 0x000fea0003800000 */
[----:B------:R-:W-:Y:S01]  /*1e90*/  UIADD3 UR8, UR38, 0x1, URZ ;  /* 0x0000000126087890 */ /* 0x000fe2000fffe03f */
[----:B------:R-:W-:Y:S02]  /*1ea0*/  IMAD.U32 R0, RZ, RZ, UR42 ;  /* 0x0000002aff007e24 */ /* 0x000fe4000f8e00ff */
[----:B------:R-:W-:Y:S01]  /*1eb0*/  IMAD.U32 R3, RZ, RZ, UR38 ;  /* 0x00000026ff037e24 */ /* 0x000fe2000f8e00ff */
[----:B------:R-:W-:-:S04]  /*1ec0*/  UISETP.NE.AND UP0, UPT, UR8, 0x7, UPT ;  /* 0x000000070800788c */ /* 0x000fc8000bf05270 */
[----:B------:R-:W-:Y:S02]  /*1ed0*/  USEL UR4, URZ, 0x1, UP0 ;  /* 0x000000013f047887 */ /* 0x000fe40008000000 */
[----:B------:R-:W-:Y:S02]  /*1ee0*/  USEL UR8, UR8, URZ, UP0 ;  /* 0x0000003f08087287 */ /* 0x000fe40008000000 */
[----:B------:R-:W-:-:S06]  /*1ef0*/  ULOP3.LUT UR4, UR39, UR4, URZ, 0x3c, !UPT ;  /* 0x0000000427047292 */ /* 0x000fcc000f8e3c3f */
[----:B------:R-:W-:-:S07]  /*1f00*/  IMAD.U32 R6, RZ, RZ, UR4 ;  /* 0x00000004ff067e24 */ /* 0x000fce000f8e00ff */
.L_x_32:
[----:B------:R-:W-:Y:S05]  /*1f10*/  @!P0 BRA `(.L_x_26) ;  /* 0x0000000000048947 */ /* 0x000fea0003800000 */
[----:B------:R-:W-:Y:S01]  /*1f20*/  BPT.TRAP 0x1 ;  /* 0x000000040000795c */ /* 0x000fe20000300000 */
.L_x_26:
[----:B------:R-:W-:Y:S01]  /*1f30*/  ULEA UR4, UR8, UR41, 0x3 ;  /* 0x0000002908047291 */ /* 0x000fe2000f8e183f */
[----:B------:R-:W-:-:S08]  /*1f40*/  SHF.L.U32 R4, R6, 0x1f, RZ ;  /* 0x0000001f06047819 */ /* 0x000fd000000006ff */
[----:B------:R0:W1:Y:S01]  /*1f50*/  SYNCS.PHASECHK.TRANS64.TRYWAIT P1, [UR4], R4 ;  /* 0x00000004ff0075a7 */ /* 0x0000620008020144 */
[----:B------:R-:W-:Y:S05]  /*1f60*/  @!P0 BRA `(.L_x_27) ;  /* 0x0000000000048947 */ /* 0x000fea0003800000 */
[----:B------:R-:W-:Y:S01]  /*1f70*/  BPT.TRAP 0x1 ;  /* 0x000000040000795c */ /* 0x000fe20000300000 */
.L_x_27:
[----:B-1----:R-:W-:Y:S05]  /*1f80*/  @P1 BRA `(.L_x_28) ;  /* 0x0000000000081947 */ /* 0x002fea0003800000 */
[----:B------:R-:W1:Y:S02]  /*1f90*/  SYNCS.PHASECHK.TRANS64.TRYWAIT P1, [UR4], R4 ;  /* 0x00000004ff0075a7 */ /* 0x000e640008020144 */
[----:B-1----:R-:W-:Y:S05]  /*1fa0*/  @!P1 BRA `(.L_x_29) ;  /* 0x0000004000f89947 */ /* 0x002fea0003800000 */
.L_x_28:
[----:B------:R-:W-:Y:S01]  /*1fb0*/  ULEA UR9, UR8, UR45, 0xa ;  /* 0x0000002d08097291 */ /* 0x000fe2000f8e503f */
[----:B------:R-:W-:Y:S01]  /*1fc0*/  WARPGROUP.ARRIVE ;  /* 0x00000000000079c5 */ /* 0x000fe20000000000 */
[----:B------:R-:W-:Y:S01]  /*1fd0*/  ULEA UR10, UR8, UR46, 0xa ;  /* 0x0000002e080a7291 */ /* 0x000fe2000f8e503f */
[----:B------:R-:W-:Y:S01]  /*1fe0*/  UMOV UR5, 0x40000040 ;  /* 0x4000004000057882 */ /* 0x000fe20000000000 */
[----:B------:R-:W-:-:S03]  /*1ff0*/  UMOV UR7, 0x40000040 ;  /* 0x4000004000077882 */ /* 0x000fc60000000000 */
[----:B------:R-:W-:Y:S02]  /*2000*/  UMOV UR4, UR9 ;  /* 0x0000000900047c82 */ /* 0x000fe40008000000 */
[----:B------:R-:W-:Y:S02]  /*2010*/  UMOV UR6, UR10 ;  /* 0x0000000a00067c82 */ /* 0x000fe40008000000 */
[----:B------:R-:W-:Y:S01]  /*2020*/  HGMMA.64x64x8.F32.TF32 R24, gdesc[UR4], R24, gsb0 ;  /* 0x04e00000041879f0 */ /* 0x000fe20008002818 */
        /* <DEDUP_REMOVED lines=51> */
[----:B------:R-:W-:Y:S01]  /*2360*/  BPT.TRAP 0x1 ;  /* 0x000000040000795c */ /* 0x000fe20000300000 */
.L_x_30:
[----:B------:R-:W-:-:S13]  /*2370*/  ISETP.NE.AND P1, PT, R57, RZ, PT ;  /* 0x000000ff3900720c */ /* 0x000fda0003f25270 */
[----:B01----:R-:W-:-:S05]  /*2380*/  @P1 LEA R4, R3, UR41, 0x3 ;  /* 0x0000002903041c11 */ /* 0x003fca000f8e18ff */
[----:B------:R-:W-:-:S05]  /*2390*/  @P1 VIADD R5, R4, 0x38 ;  /* 0x0000003804051836 */ /* 0x000fca0000000000 */
[----:B------:R-:W-:-:S04]  /*23a0*/  @P1 PRMT R5, R56, 0x654, R5 ;  /* 0x0000065438051816 */ /* 0x000fc80000000005 */
[----:B------:R0:W-:Y:S01]  /*23b0*/  @P1 SYNCS.ARRIVE.TRANS64.RED.A1T0 RZ, [R5+URZ], RZ ;  /* 0x000000ff05ff19a7 */ /* 0x0001e2000810043f */
[----:B------:R-:W-:-:S13]  /*23c0*/  ISETP.GT.U32.AND P1, PT, R23, 0x1, PT ;  /* 0x000000011700780c */ /* 0x000fda0003f24070 */
[----:B0-----:R-:W-:Y:S05]  /*23d0*/  @P1 BRA `(.L_x_31) ;  /* 0x0000000000041947 */ /* 0x001fea0003800000 */
[----:B------:R-:W-:Y:S01]  /*23e0*/  BPT.TRAP 0x1 ;  /* 0x000000040000795c */ /* 0x000fe20000300000 */
.L_x_31:
[----:B------:R-:W-:Y:S01]  /*23f0*/  UIADD3 UR8, UR8, 0x1, URZ ;  /* 0x0000000108087890 */ /* 0x000fe2000fffe03f */
[C---:B------:R-:W-:Y:S01]  /*2400*/  ISETP.GT.AND P2, PT, R0.reuse, 0x1, PT ;  /* 0x000000010000780c */ /* 0x040fe20003f44270 */
[----:B------:R-:W-:Y:S02]  /*2410*/  VIADD R3, R3, 0x1 ;  /* 0x0000000103037836 */ /* 0x000fe40000000000 */
[----:B------:R-:W-:Y:S01]  /*2420*/  UISETP.NE.AND UP0, UPT, UR8, 0x7, UPT ;  /* 0x000000070800788c */ /* 0x000fe2000bf05270 */
[----:B------:R-:W-:Y:S02]  /*2430*/  VIADD R0, R0, 0xffffffff ;  /* 0xffffffff00007836 */ /* 0x000fe40000000000 */
[C---:B------:R-:W-:Y:S01]  /*2440*/  ISETP.NE.AND P1, PT, R3.reuse, 0x7, PT ;  /* 0x000000070300780c */ /* 0x040fe20003f25270 */
[----:B------:R-:W-:Y:S02]  /*2450*/  USEL UR4, URZ, 0x1, UP0 ;  /* 0x000000013f047887 */ /* 0x000fe40008000000 */
[----:B------:R-:W-:Y:S01]  /*2460*/  USEL UR8, UR8, URZ, UP0 ;  /* 0x0000003f08087287 */ /* 0x000fe20008000000 */
[----:B------:R-:W-:-:S03]  /*2470*/  SEL R3, R3, RZ, P1 ;  /* 0x000000ff03037207 */ /* 0x000fc60000800000 */
[----:B------:R-:W-:Y:S01]  /*2480*/  LOP3.LUT R6, R6, UR4, RZ, 0x3c, !PT ;  /* 0x0000000406067c12 */ /* 0x000fe2000f8e3cff */
[----:B------:R-:W-:Y:S07]  /*2490*/  @P2 BRA `(.L_x_32) ;  /* 0xfffffff8009c2947 */ /* 0x000fee000383ffff */
.L_x_25:
[----:B------:R-:W0:Y:S01]  /*24a0*/  LDC R0, c[0x0][0x28c] ;  /* 0x0000a300ff007b82 */ /* 0x000e220000000800 */
[----:B------:R-:W-:-:S04]  /*24b0*/  IMAD.U32 R3, RZ, RZ, UR49 ;  /* 0x00000031ff037e24 */ /* 0x000fc8000f8e00ff */
[----:B------:R1:W-:Y:S01]  /*24c0*/  SYNCS.ARRIVE.TRANS64.A1T0 RZ, [R3+UR48], RZ ;  /* 0x000000ff03ff79a7 */ /* 0x0003e20008100030 */
[----:B0-----:R-:W-:-:S13]  /*24d0*/  ISETP.GE.AND P1, PT, R0, 0x1, PT ;  /* 0x000000010000780c */ /* 0x001fda0003f26270 */
[----:B-1----:R-:W-:Y:S05]  /*24e0*/  @!P1 BRA `(.L_x_33) ;  /* 0x0000000000509947 */ /* 0x002fea0003800000 */
[----:B------:R-:W-:Y:S05]  /*24f0*/  @!P0 BRA `(.L_x_34) ;  /* 0x0000000000048947 */ /* 0x000fea0003800000 */
[----:B------:R-:W-:Y:S01]  /*2500*/  BPT.TRAP 0x1 ;  /* 0x000000040000795c */ /* 0x000fe20000300000 */
.L_x_34:
[----:B------:R-:W-:Y:S01]  /*2510*/  ISETP.NE.AND P0, PT, R57, RZ, PT ;  /* 0x000000ff3900720c */ /* 0x000fe20003f05270 */
[----:B------:R-:W-:Y:S01]  /*2520*/  BSSY B0, `(.L_x_35) ;  /* 0x000000e000007945 */ /* 0x000fe20003800000 */
[----:B------:R-:W-:-:S11]  /*2530*/  ISETP.GT.U32.AND P1, PT, R23, 0x1, PT ;  /* 0x000000011700780c */ /* 0x000fd60003f24070 */
[----:B------:R-:W-:Y:S05]  /*2540*/  @!P0 BRA `(.L_x_36) ;  /* 0x00000000002c8947 */ /* 0x000fea0003800000 */
[----:B------:R-:W-:-:S04]  /*2550*/  UIADD3 UR6, UR38, UR42, URZ ;  /* 0x0000002a26067290 */ /* 0x000fc8000fffe03f */
[----:B------:R-:W-:-:S04]  /*2560*/  UIMAD.WIDE.U32 UR4, UR6, 0x24924925, URZ ;  /* 0x24924925060478a5 */ /* 0x000fc8000f8e003f */
[----:B------:R-:W-:-:S04]  /*2570*/  UIADD3 UR4, UR6, -UR5, URZ ;  /* 0x8000000506047290 */ /* 0x000fc8000fffe03f */
[----:B------:R-:W-:-:S04]  /*2580*/  ULEA.HI UR4, UR4, UR5, URZ, 0x1f ;  /* 0x0000000504047291 */ /* 0x000fc8000f8ff83f */
[----:B------:R-:W-:-:S04]  /*2590*/  USHF.R.U32.HI UR4, URZ, 0x2, UR4 ;  /* 0x000000023f047899 */ /* 0x000fc80008011604 */
[----:B------:R-:W-:-:S04]  /*25a0*/  UIMAD UR4, UR4, -0x7, UR6 ;  /* 0xfffffff9040478a4 */ /* 0x000fc8000f8e0206 */
[----:B------:R-:W-:-:S04]  /*25b0*/  ULEA UR4, UR4, UR41, 0x3 ;  /* 0x0000002904047291 */ /* 0x000fc8000f8e183f */
[----:B------:R-:W-:-:S06]  /*25c0*/  UIADD3 UR4, UR4, 0x38, URZ ;  /* 0x0000003804047890 */ /* 0x000fcc000fffe03f */
[----:B------:R-:W-:-:S05]  /*25d0*/  IMAD.U32 R3, RZ, RZ, UR4 ;  /* 0x00000004ff037e24 */ /* 0x000fca000f8e00ff */
[----:B------:R-:W-:-:S04]  /*25e0*/  PRMT R0, R56, 0x654, R3 ;  /* 0x0000065438007816 */ /* 0x000fc80000000003 */
[----:B------:R0:W-:Y:S03]  /*25f0*/  SYNCS.ARRIVE.TRANS64.RED.A1T0 RZ, [R0+URZ], RZ ;  /* 0x000000ff00ff79a7 */ /* 0x0001e6000810043f */
.L_x_36:
[----:B------:R-:W-:Y:S05]  /*2600*/  BSYNC B0 ;  /* 0x0000000000007941 */ /* 0x000fea0003800000 */
.L_x_35:
[----:B------:R-:W-:Y:S05]  /*2610*/  @P1 BRA `(.L_x_33) ;  /* 0x0000000000041947 */ /* 0x000fea0003800000 */
[----:B------:R-:W-:Y:S01]  /*2620*/  BPT.TRAP 0x1 ;  /* 0x000000040000795c */ /* 0x000fe20000300000 */
.L_x_33:
[----:B0-----:R-:W-:Y:S01]  /*2630*/  SHF.L.U32 R0, R75, 0x1f, RZ ;  /* 0x0000001f4b007819 */ /* 0x001fe200000006ff */
[----:B------:R-:W-:Y:S01]  /*2640*/  UISETP.GE.U32.AND UP1, UPT, UR47, 0x7, UPT ;  /* 0x000000072f00788c */ /* 0x000fe2000bf26070 */
[----:B------:R-:W-:Y:S01]  /*2650*/  SHF.R.S32.HI R9, RZ, 0x1f, R19 ;  /* 0x0000001fff097819 */ /* 0x000fe20000011413 */
[----:B------:R-:W-:Y:S01]  /*2660*/  UIADD3 UR38, UR38, UR47, URZ ;  /* 0x0000002f26267290 */ /* 0x000fe2000fffe03f */
[----:B------:R-:W0:Y:S03]  /*2670*/  SYNCS.PHASECHK.TRANS64.TRYWAIT P0, [UR43+0x8], R0 ;  /* 0x00000800ff0075a7 */ /* 0x000e26000800016b */
[----:B------:R-:W-:-:S04]  /*2680*/  UISETP.GT.U32.AND UP0, UPT, UR38, 0x6, UPT ;  /* 0x000000062600788c */ /* 0x000fc8000bf04070 */
[----:B------:R-:W-:Y:S02]  /*2690*/  UISETP.LT.U32.AND UP0, UPT, UR47, 0x7, UP0 ;  /* 0x000000072f00788c */ /* 0x000fe40008701070 */
[----:B------:R-:W-:Y:S02]  /*26a0*/  @UP1 UIMAD.WIDE.U32 UR4, UR38, 0x24924925, URZ ;  /* 0x24924925260418a5 */ /* 0x000fe4000f8e003f */
[----:B------:R-:W-:Y:S02]  /*26b0*/  USEL UR6, URZ, 0x1, !UP0 ;  /* 0x000000013f067887 */ /* 0x000fe4000c000000 */
[----:B------:R-:W-:Y:S02]  /*26c0*/  @UP1 UIADD3 UR4, UR38, -UR5, URZ ;  /* 0x8000000526041290 */ /* 0x000fe4000fffe03f */
[----:B------:R-:W-:Y:S02]  /*26d0*/  ULOP3.LUT UR39, UR39, UR6, URZ, 0x3c, !UPT ;  /* 0x0000000627277292 */ /* 0x000fe4000f8e3c3f */
[----:B------:R-:W-:-:S04]  /*26e0*/  @UP1 ULEA.HI UR4, UR4, UR5, URZ, 0x1f ;  /* 0x0000000504041291 */ /* 0x000fc8000f8ff83f */
[----:B------:R-:W-:-:S04]  /*26f0*/  @UP1 USHF.R.U32.HI UR4, URZ, 0x2, UR4 ;  /* 0x000000023f041899 */ /* 0x000fc80008011604 */
[----:B------:R-:W-:Y:S01]  /*2700*/  @UP1 ULOP3.LUT UR39, UR39, 0x1, UR4, 0x78, !UPT ;  /* 0x0000000127271892 */ /* 0x000fe2000f8e7804 */
[----:B0-----:R-:W-:Y:S11]  /*2710*/  @!P0 BRA `(.L_x_37) ;  /* 0x0000003c00348947 */ /* 0x001ff60003800000 */
.L_x_130:
[----:B------:R-:W-:Y:S01]  /*2720*/  ULDC.64 UR4, c[0x0][0x5d0] ;  /* 0x0001740000047ab9 */ /* 0x000fe20000000a00 */
[----:B------:R-:W-:Y:S01]  /*2730*/  ULDC UR6, c[0x0][0x284] ;  /* 0x0000a10000067ab9 */ /* 0x000fe20000000800 */
[----:B0-----:R-:W-:Y:S02]  /*2740*/  IMAD R0, R9, UR4, RZ ;  /* 0x0000000409007c24 */ /* 0x001fe4000f8e02ff */
[----:B------:R-:W-:Y:S02]  /*2750*/  IMAD.SHL.U32 R12, R18, 0x40, RZ ;  /* 0x00000040120c7824 */ /* 0x000fe400078e00ff */
[C---:B------:R-:W-:Y:S02]  /*2760*/  IMAD R3, R19.reuse, UR5, R0 ;  /* 0x0000000513037c24 */ /* 0x040fe4000f8e0200 */
[----:B------:R-:W-:Y:S01]  /*2770*/  IMAD.SHL.U32 R0, R22, 0x40, RZ ;  /* 0x0000004016007824 */ /* 0x000fe200078e00ff */
[----:B------:R-:W-:Y:S01]  /*2780*/  SHF.R.S32.HI R13, RZ, 0x1f, R12 ;  /* 0x0000001fff0d7819 */ /* 0x000fe2000001140c */
[----:B------:R-:W-:Y:S01]  /*2790*/  IMAD.WIDE.U32 R4, R19, UR4, R62 ;  /* 0x0000000413047c25 */ /* 0x000fe2000f8e003e */
[----:B------:R-:W-:-:S02]  /*27a0*/  ULDC.64 UR4, c[0x0][0x5c8] ;  /* 0x0001720000047ab9 */ /* 0x000fc40000000a00 */
[----:B------:R-:W-:Y:S01]  /*27b0*/  ISETP.GE.AND P0, PT, R0, UR6, PT ;  /* 0x0000000600007c0c */ /* 0x000fe2000bf06270 */
[----:B------:R-:W-:Y:S01]  /*27c0*/  ULDC UR6, c[0x0][0x288] ;  /* 0x0000a20000067ab9 */ /* 0x000fe20000000800 */
[----:B------:R-:W-:Y:S01]  /*27d0*/  IADD3 R4, P1, R12, R4, RZ ;  /* 0x000000040c047210 */ /* 0x000fe20007f3e0ff */
[----:B------:R-:W-:Y:S01]  /*27e0*/  IMAD.WIDE R20, R22, 0x40, R60 ;  /* 0x0000004016147825 */ /* 0x000fe200078e023c */
[----:B------:R-:W-:Y:S02]  /*27f0*/  ISETP.GE.OR P0, PT, R12, UR6, P0 ;  /* 0x000000060c007c0c */ /* 0x000fe40008706670 */
[----:B------:R-:W-:Y:S01]  /*2800*/  IADD3.X R5, R13, R5, R3, P1, !PT ;  /* 0x000000050d057210 */ /* 0x000fe20000ffe403 */
[----:B------:R-:W-:-:S04]  /*2810*/  IMAD R7, R21, UR4, RZ ;  /* 0x0000000415077c24 */ /* 0x000fc8000f8e02ff */
[C---:B------:R-:W-:Y:S02]  /*2820*/  IMAD R7, R20.reuse, UR5, R7 ;  /* 0x0000000514077c24 */ /* 0x040fe4000f8e0207 */
[----:B------:R-:W-:-:S04]  /*2830*/  IMAD.WIDE.U32 R72, R20, UR4, R4 ;  /* 0x0000000414487c25 */ /* 0x000fc8000f8e0004 */
[----:B------:R-:W-:Y:S05]  /*2840*/  @P0 BRA `(.L_x_38) ;  /* 0x0000002000540947 */ /* 0x000fea0003800000 */
[----:B-----5:R-:W-:Y:S01]  /*2850*/  FSETP.NEU.AND P1, PT, R59, RZ, PT ;  /* 0x000000ff3b00720b */ /* 0x020fe20003f2d000 */
[----:B------:R-:W-:Y:S01]  /*2860*/  IMAD.IADD R22, R67, 0x1, -R12 ;  /* 0x0000000143167824 */ /* 0x000fe200078e0a0c */
[----:B------:R-:W-:Y:S01]  /*2870*/  BSSY B0, `(.L_x_38) ;  /* 0x0000212000007945 */ /* 0x000fe20003800000 */
[----:B------:R-:W-:Y:S02]  /*2880*/  IMAD.IADD R0, R71, 0x1, -R0 ;  /* 0x0000000147007824 */ /* 0x000fe400078e0a00 */
[----:B------:R-:W-:Y:S01]  /*2890*/  IMAD.IADD R7, R73, 0x1, R7 ;  /* 0x0000000149077824 */ /* 0x000fe200078e0207 */
[----:B------:R-:W-:-:S04]  /*28a0*/  ISETP.GT.AND P0, PT, R22, RZ, PT ;  /* 0x000000ff1600720c */ /* 0x000fc80003f04270 */
[----:B------:R-:W-:-:S03]  /*28b0*/  ISETP.GT.AND P2, PT, R0, RZ, P0 ;  /* 0x000000ff0000720c */ /* 0x000fc60000744270 */
[----:B------:R-:W-:Y:S10]  /*28c0*/  @!P1 BRA `(.L_x_39) ;  /* 0x0000001400d89947 */ /* 0x000ff40003800000 */
[----:B------:R-:W0:Y:S01]  /*28d0*/  LDC.64 R76, c[0x0][0x5b8] ;  /* 0x00016e00ff4c7b82 */ /* 0x000e220000000a00 */
[----:B------:R-:W-:-:S07]  /*28e0*/  ULDC.64 UR4, c[0x0][0x5c0] ;  /* 0x0001700000047ab9 */ /* 0x000fce0000000a00 */
[----:B------:R-:W1:Y:S08]  /*28f0*/  LDC.64 R78, c[0x0][0x5b0] ;  /* 0x00016c00ff4e7b82 */ /* 0x000e700000000a00 */
[----:B------:R-:W2:Y:S01]  /*2900*/  LDC.64 R80, c[0x0][0x5a8] ;  /* 0x00016a00ff507b82 */ /* 0x000ea20000000a00 */
[-C--:B0-----:R-:W-:Y:S02]  /*2910*/  IMAD R6, R9, R76.reuse, RZ ;  /* 0x0000004c09067224 */ /* 0x081fe400078e02ff */
[----:B------:R-:W-:-:S04]  /*2920*/  IMAD.WIDE.U32 R4, R19, R76, R62 ;  /* 0x0000004c13047225 */ /* 0x000fc800078e003e */
[----:B------:R-:W-:Y:S01]  /*2930*/  IMAD R73, R19, R77, R6 ;  /* 0x0000004d13497224 */ /* 0x000fe200078e0206 */
[----:B------:R-:W-:Y:S01]  /*2940*/  IADD3 R8, P1, R12, R4, RZ ;  /* 0x000000040c087210 */ /* 0x000fe20007f3e0ff */
[----:B-1----:R-:W-:-:S03]  /*2950*/  IMAD R3, R21, R78, RZ ;  /* 0x0000004e15037224 */ /* 0x002fc600078e02ff */
[----:B------:R-:W-:Y:S01]  /*2960*/  IADD3.X R9, R13, R5, R73, P1, !PT ;  /* 0x000000050d097210 */ /* 0x000fe20000ffe449 */
[C---:B------:R-:W-:Y:S02]  /*2970*/  IMAD R21, R20.reuse, R79, R3 ;  /* 0x0000004f14157224 */ /* 0x040fe400078e0203 */
[----:B------:R-:W-:-:S04]  /*2980*/  IMAD.WIDE.U32 R4, R20, R78, R8 ;  /* 0x0000004e14047225 */ /* 0x000fc800078e0008 */
[----:B------:R-:W-:Y:S01]  /*2990*/  IMAD.IADD R3, R5, 0x1, R21 ;  /* 0x0000000105037824 */ /* 0x000fe200078e0215 */
[----:B--2---:R-:W-:-:S04]  /*29a0*/  LEA R10, P1, R4, R80, 0x2 ;  /* 0x00000050040a7211 */ /* 0x004fc800078210ff */
[----:B------:R-:W-:-:S05]  /*29b0*/  LEA.HI.X R11, R4, R81, R3, 0x2, P1 ;  /* 0x00000051040b7211 */ /* 0x000fca00008f1403 */
[----:B------:R0:W2:Y:S01]  /*29c0*/  @P2 LDG.E.LTC128B R3, desc[UR36][R10.64] ;  /* 0x000000240a032981 */ /* 0x0000a2000c1e1920 */
[----:B------:R-:W-:Y:S01]  /*29d0*/  IMAD.WIDE.U32 R4, R20, R78, R12 ;  /* 0x0000004e14047225 */ /* 0x000fe200078e000c */
[----:B------:R-:W-:Y:S01]  /*29e0*/  LEA R6, P3, R72, UR4, 0x2 ;  /* 0x0000000448067c11 */ /* 0x000fe2000f8610ff */
[----:B------:R-:W-:Y:S01]  /*29f0*/  BSSY B1, `(.L_x_40) ;  /* 0x0000014000017945 */ /* 0x000fe20003800000 */
[----:B------:R-:W-:Y:S02]  /*2a00*/  IADD3 R14, P1, R62, R4, RZ ;  /* 0x000000043e0e7210 */ /* 0x000fe40007f3e0ff */
[----:B------:R-:W-:Y:S02]  /*2a10*/  LEA.HI.X R7, R72, UR5, R7, 0x2, P3 ;  /* 0x0000000548077c11 */ /* 0x000fe400098f1407 */
[----:B------:R-:W-:Y:S01]  /*2a20*/  IADD3.X R15, R63, R21, R5, P1, !PT ;  /* 0x000000153f0f7210 */ /* 0x000fe20000ffe405 */
[----:B0-----:R-:W-:Y:S01]  /*2a30*/  IMAD.SHL.U32 R10, R78, 0x8, RZ ;  /* 0x000000084e0a7824 */ /* 0x001fe200078e00ff */
[----:B------:R-:W-:-:S02]  /*2a40*/  ISETP.GT.AND P1, PT, R22, 0x1, PT ;  /* 0x000000011600780c */ /* 0x000fc40003f24270 */
[----:B------:R-:W-:Y:S01]  /*2a50*/  SHF.L.U64.HI R11, R78, 0x3, R79 ;  /* 0x000000034e0b7819 */ /* 0x000fe2000001024f */
[----:B------:R-:W-:Y:S01]  /*2a60*/  IMAD.WIDE.U32 R14, R19, R76, R14 ;  /* 0x0000004c130e7225 */ /* 0x000fe200078e000e */
[----:B------:R-:W-:-:S03]  /*2a70*/  ISETP.GT.AND P3, PT, R0, RZ, P1 ;  /* 0x000000ff0000720c */ /* 0x000fc60000f64270 */
[----:B------:R-:W-:Y:S01]  /*2a80*/  IMAD.WIDE.U32 R10, R20, R78, R10 ;  /* 0x0000004e140a7225 */ /* 0x000fe200078e000a */
[----:B--2---:R-:W-:-:S05]  /*2a90*/  LOP3.LUT R4, R3, 0xffffe000, RZ, 0xc0, !PT ;  /* 0xffffe00003047812 */ /* 0x004fca00078ec0ff */
[----:B------:R-:W-:Y:S01]  /*2aa0*/  FMUL R5, R4, R59 ;  /* 0x0000003b04057220 */ /* 0x000fe20000400000 */
[----:B------:R-:W-:-:S03]  /*2ab0*/  LEA R4, P4, R14, R80, 0x2 ;  /* 0x000000500e047211 */ /* 0x000fc600078810ff */
[----:B------:R-:W-:Y:S01]  /*2ac0*/  FFMA R77, R24, R58, R5 ;  /* 0x0000003a184d7223 */ /* 0x000fe20000000005 */
[----:B------:R-:W-:-:S04]  /*2ad0*/  IMAD.IADD R5, R73, 0x1, R15 ;  /* 0x0000000149057824 */ /* 0x000fc800078e020f */
[----:B------:R-:W-:Y:S02]  /*2ae0*/  F2FP.TF32.F32.PACK_B R77, R77 ;  /* 0x0000004dff4d723e */ /* 0x000fe400024050ff */
[----:B------:R-:W-:-:S03]  /*2af0*/  LEA.HI.X R5, R14, R81, R5, 0x2, P4 ;  /* 0x000000510e057211 */ /* 0x000fc600020f1405 */
[----:B------:R0:W-:Y:S01]  /*2b00*/  @P2 STG.E desc[UR36][R6.64], R77 ;  /* 0x0000004d06002986 */ /* 0x0001e2000c101924 */
[----:B------:R-:W-:Y:S05]  /*2b10*/  @!P3 BRA `(.L_x_41) ;  /* 0x000000000004b947 */ /* 0x000fea0003800000 */
[----:B------:R1:W5:Y:S02]  /*2b20*/  LDG.E.LTC128B R3, desc[UR36][R4.64+0x4] ;  /* 0x0000042404037981 */ /* 0x000364000c1e1920 */
.L_x_41:
[----:B------:R-:W-:Y:S05]  /*2b30*/  BSYNC B1 ;  /* 0x0000000000017941 */ /* 0x000fea0003800000 */
.L_x_40:
[----:B-----5:R-:W-:Y:S01]  /*2b40*/  LOP3.LUT R14, R3, 0xffffe000, RZ, 0xc0, !PT ;  /* 0xffffe000030e7812 */ /* 0x020fe200078ec0ff */
[----:B------:R-:W-:Y:S01]  /*2b50*/  IMAD.IADD R21, R21, 0x1, R11 ;  /* 0x0000000115157824 */ /* 0x000fe200078e020b */
[----:B------:R-:W-:Y:S01]  /*2b60*/  IADD3 R8, P2, R8, R10, RZ ;  /* 0x0000000a08087210 */ /* 0x000fe20007f5e0ff */
[----:B------:R-:W-:Y:S01]  /*2b70*/  IMAD.MOV.U32 R18, RZ, RZ, R3 ;  /* 0x000000ffff127224 */ /* 0x000fe200078e0003 */
[----:B------:R-:W-:Y:S01]  /*2b80*/  ISETP.GT.AND P0, PT, R0, 0x8, P0 ;  /* 0x000000080000780c */ /* 0x000fe20000704270 */
[----:B------:R-:W-:Y:S02]  /*2b90*/  FMUL R14, R14, R59 ;  /* 0x0000003b0e0e7220 */ /* 0x000fe40000400000 */
[----:B------:R-:W-:Y:S02]  /*2ba0*/  IMAD.X R9, R21, 0x1, R9, P2 ;  /* 0x0000000115097824 */ /* 0x000fe400010e0609 */
[----:B------:R-:W-:Y:S01]  /*2bb0*/  FFMA R25, R25, R58, R14 ;  /* 0x0000003a19197223 */ /* 0x000fe2000000000e */
[----:B------:R-:W-:-:S04]  /*2bc0*/  LEA R14, P2, R8, R80, 0x2 ;  /* 0x00000050080e7211 */ /* 0x000fc800078410ff */
[----:B------:R-:W-:Y:S02]  /*2bd0*/  F2FP.TF32.F32.PACK_B R25, R25 ;  /* 0x00000019ff19723e */ /* 0x000fe400024050ff */
[----:B------:R-:W-:-:S03]  /*2be0*/  LEA.HI.X R15, R8, R81, R9, 0x2, P2 ;  /* 0x00000051080f7211 */ /* 0x000fc600010f1409 */
[----:B------:R2:W-:Y:S04]  /*2bf0*/  @P3 STG.E desc[UR36][R6.64+0x4], R25 ;  /* 0x0000041906003986 */ /* 0x0005e8000c101924 */
[----:B------:R-:W3:Y:S01]  /*2c00*/  @P0 LDG.E.LTC128B R18, desc[UR36][R14.64] ;  /* 0x000000240e120981 */ /* 0x000ee2000c1e1920 */
[----:B------:R-:W-:Y:S01]  /*2c10*/  IADD3 R12, P2, P3, R62, R10, R12 ;  /* 0x0000000a3e0c7210 */ /* 0x000fe20007b5e00c */
[----:B------:R-:W-:Y:S01]  /*2c20*/  BSSY B1, `(.L_x_42) ;  /* 0x0000011000017945 */ /* 0x000fe20003800000 */
[C---:B------:R-:W-:Y:S02]  /*2c30*/  SHF.L.U64.HI R9, R64.reuse, 0x2, R65 ;  /* 0x0000000240097819 */ /* 0x040fe40000010241 */
[----:B------:R-:W-:Y:S02]  /*2c40*/  IADD3.X R13, R63, R21, R13, P2, P3 ;  /* 0x000000153f0d7210 */ /* 0x000fe400017e640d */
[----:B------:R-:W-:-:S02]  /*2c50*/  LEA R10, P2, R64, R6, 0x2 ;  /* 0x00000006400a7211 */ /* 0x000fc400078410ff */
[----:B------:R-:W-:Y:S01]  /*2c60*/  ISETP.GT.AND P1, PT, R0, 0x8, P1 ;  /* 0x000000080000780c */ /* 0x000fe20000f24270 */
[----:B------:R-:W-:-:S04]  /*2c70*/  IMAD.WIDE.U32 R12, R19, R76, R12 ;  /* 0x0000004c130c7225 */ /* 0x000fc800078e000c */
[----:B------:R-:W-:Y:S01]  /*2c80*/  IMAD.X R11, R9, 0x1, R7, P2 ;  /* 0x00000001090b7824 */ /* 0x000fe200010e0607 */
[----:B---3--:R-:W-:-:S05]  /*2c90*/  LOP3.LUT R8, R18, 0xffffe000, RZ, 0xc0, !PT ;  /* 0xffffe00012087812 */ /* 0x008fca00078ec0ff */
        /* <DEDUP_REMOVED lines=9> */
.L_x_43:
[----:B------:R-:W-:Y:S05]  /*2d30*/  BSYNC B1 ;  /* 0x0000000000017941 */ /* 0x000fea0003800000 */
.L_x_42:
[----:B-----5:R-:W-:Y:S01]  /*2d40*/  LOP3.LUT R12, R18, 0xffffe000, RZ, 0xc0, !PT ;  /* 0xffffe000120c7812 */ /* 0x020fe200078ec0ff */
[----:B------:R-:W-:Y:S01]  /*2d50*/  BSSY B1, `(.L_x_44) ;  /* 0x0000009000017945 */ /* 0x000fe20003800000 */
[----:B------:R-:W-:-:S03]  /*2d60*/  ISETP.GT.AND P0, PT, R22, 0x8, PT ;  /* 0x000000081600780c */ /* 0x000fc60003f04270 */
[----:B------:R-:W-:Y:S01]  /*2d70*/  FMUL R12, R12, R59 ;  /* 0x0000003b0c0c7220 */ /* 0x000fe20000400000 */
[----:B------:R-:W-:-:S03]  /*2d80*/  ISETP.GT.AND P2, PT, R0, RZ, P0 ;  /* 0x000000ff0000720c */ /* 0x000fc60000744270 */
[----:B------:R-:W-:-:S05]  /*2d90*/  FFMA R27, R27, R58, R12 ;  /* 0x0000003a1b1b7223 */ /* 0x000fca000000000c */
[----:B------:R-:W-:-:S05]  /*2da0*/  F2FP.TF32.F32.PACK_B R27, R27 ;  /* 0x0000001bff1b723e */ /* 0x000fca00024050ff */
[----:B------:R4:W-:Y:S01]  /*2db0*/  @P1 STG.E desc[UR36][R10.64+0x4], R27 ;  /* 0x0000041b0a001986 */ /* 0x0009e2000c101924 */
[----:B------:R-:W-:Y:S05]  /*2dc0*/  @!P2 BRA `(.L_x_45) ;  /* 0x000000000004a947 */ /* 0x000fea0003800000 */
[----:B------:R0:W5:Y:S02]  /*2dd0*/  LDG.E.LTC128B R18, desc[UR36][R4.64+0x20] ;  /* 0x0000202404127981 */ /* 0x000164000c1e1920 */
.L_x_45:
[----:B------:R-:W-:Y:S05]  /*2de0*/  BSYNC B1 ;  /* 0x0000000000017941 */ /* 0x000fea0003800000 */
.L_x_44:
        /* <DEDUP_REMOVED lines=10> */
.L_x_47:
[----:B------:R-:W-:Y:S05]  /*2e90*/  BSYNC B1 ;  /* 0x0000000000017941 */ /* 0x000fea0003800000 */
.L_x_46:
[----:B-----5:R-:W-:Y:S01]  /*2ea0*/  LOP3.LUT R12, R18, 0xffffe000, RZ, 0xc0, !PT ;  /* 0xffffe000120c7812 */ /* 0x020fe200078ec0ff */
[----:B------:R-:W-:Y:S01]  /*2eb0*/  BSSY B1, `(.L_x_48) ;  /* 0x0000008000017945 */ /* 0x000fe20003800000 */
[----:B------:R-:W-:-:S03]  /*2ec0*/  ISETP.GT.AND P0, PT, R0, 0x8, P0 ;  /* 0x000000080000780c */ /* 0x000fc60000704270 */
[----:B------:R-:W-:-:S04]  /*2ed0*/  FMUL R12, R12, R59 ;  /* 0x0000003b0c0c7220 */ /* 0x000fc80000400000 */
[----:B------:R-:W-:-:S05]  /*2ee0*/  FFMA R29, R29, R58, R12 ;  /* 0x0000003a1d1d7223 */ /* 0x000fca000000000c */
[----:B------:R-:W-:-:S05]  /*2ef0*/  F2FP.TF32.F32.PACK_B R29, R29 ;  /* 0x0000001dff1d723e */ /* 0x000fca00024050ff */
[----:B------:R0:W-:Y:S01]  /*2f00*/  @P3 STG.E desc[UR36][R6.64+0x24], R29 ;  /* 0x0000241d06003986 */ /* 0x0001e2000c101924 */
[----:B------:R-:W-:Y:S05]  /*2f10*/  @!P0 BRA `(.L_x_49) ;  /* 0x0000000000048947 */ /* 0x000fea0003800000 */
[----:B------:R0:W5:Y:S02]  /*2f20*/  LDG.E.LTC128B R18, desc[UR36][R8.64+0x20] ;  /* 0x0000202408127981 */ /* 0x000164000c1e1920 */
.L_x_49:
[----:B------:R-:W-:Y:S05]  /*2f30*/  BSYNC B1 ;  /* 0x0000000000017941 */ /* 0x000fea0003800000 */
.L_x_48:
[----:B-----5:R-:W-:Y:S01]  /*2f40*/  LOP3.LUT R12, R18, 0xffffe000, RZ, 0xc0, !PT ;  /* 0xffffe000120c7812 */ /* 0x020fe200078ec0ff */
[----:B------:R-:W-:Y:S01]  /*2f50*/  BSSY B1, `(.L_x_50) ;  /* 0x0000008000017945 */ /* 0x000fe20003800000 */
[----:B------:R-:W-:-:S03]  /*2f60*/  ISETP.GT.AND P1, PT, R0, 0x8, P1 ;  /* 0x000000080000780c */ /* 0x000fc60000f24270 */
[----:B0-----:R-:W-:-:S04]  /*2f70*/  FMUL R3, R12, R59 ;  /* 0x0000003b0c037220 */ /* 0x001fc80000400000 */
[----:B------:R-:W-:-:S05]  /*2f80*/  FFMA R3, R30, R58, R3 ;  /* 0x0000003a1e037223 */ /* 0x000fca0000000003 */
[----:B------:R-:W-:-:S05]  /*2f90*/  F2FP.TF32.F32.PACK_B R3, R3 ;  /* 0x00000003ff03723e */ /* 0x000fca00024050ff */
[----:B------:R0:W-:Y:S01]  /*2fa0*/  @P0 STG.E desc[UR36][R10.64+0x20], R3 ;  /* 0x000020030a000986 */ /* 0x0001e2000c101924 */
[----:B------:R-:W-:Y:S05]  /*2fb0*/  @!P1 BRA `(.L_x_51) ;  /* 0x0000000000049947 */ /* 0x000fea0003800000 */
[----:B------:R0:W5:Y:S02]  /*2fc0*/  LDG.E.LTC128B R18, desc[UR36][R8.64+0x24] ;  /* 0x0000242408127981 */ /* 0x000164000c1e1920 */
.L_x_51:
[----:B------:R-:W-:Y:S05]  /*2fd0*/  BSYNC B1 ;  /* 0x0000000000017941 */ /* 0x000fea0003800000 */
.L_x_50:
        /* <DEDUP_REMOVED lines=10> */
.L_x_53:
[----:B------:R-:W-:Y:S05]  /*3080*/  BSYNC B1 ;  /* 0x0000000000017941 */ /* 0x000fea0003800000 */
.L_x_52:
[----:B-----5:R-:W-:Y:S01]  /*3090*/  LOP3.LUT R12, R18, 0xffffe000, RZ, 0xc0, !PT ;  /* 0xffffe000120c7812 */ /* 0x020fe200078ec0ff */
[----:B------:R-:W-:Y:S01]  /*30a0*/  BSSY B1, `(.L_x_54) ;  /* 0x0000009000017945 */ /* 0x000fe20003800000 */
[----:B------:R-:W-:-:S03]  /*30b0*/  ISETP.GT.AND P1, PT, R22, 0x11, PT ;  /* 0x000000111600780c */ /* 0x000fc60003f24270 */
[----:B0-----:R-:W-:Y:S01]  /*30c0*/  FMUL R3, R12, R59 ;  /* 0x0000003b0c037220 */ /* 0x001fe20000400000 */
[----:B------:R-:W-:-:S03]  /*30d0*/  ISETP.GT.AND P3, PT, R0, RZ, P1 ;  /* 0x000000ff0000720c */ /* 0x000fc60000f64270 */
[----:B------:R-:W-:-:S05]  /*30e0*/  FFMA R3, R32, R58, R3 ;  /* 0x0000003a20037223 */ /* 0x000fca0000000003 */
[----:B------:R-:W-:-:S05]  /*30f0*/  F2FP.TF32.F32.PACK_B R3, R3 ;  /* 0x00000003ff03723e */ /* 0x000fca00024050ff */
[----:B------:R0:W-:Y:S01]  /*3100*/  @P2 STG.E desc[UR36][R6.64+0x40], R3 ;  /* 0x0000400306002986 */ /* 0x0001e2000c101924 */
[----:B------:R-:W-:Y:S05]  /*3110*/  @!P3 BRA `(.L_x_55) ;  /* 0x000000000004b947 */ /* 0x000fea0003800000 */
[----:B------:R0:W5:Y:S02]  /*3120*/  LDG.E.LTC128B R18, desc[UR36][R4.64+0x44] ;  /* 0x0000442404127981 */ /* 0x000164000c1e1920 */
.L_x_55:
[----:B------:R-:W-:Y:S05]  /*3130*/  BSYNC B1 ;  /* 0x0000000000017941 */ /* 0x000fea0003800000 */
.L_x_54:
        /* <DEDUP_REMOVED lines=9> */
.L_x_57:
[----:B------:R-:W-:Y:S05]  /*31d0*/  BSYNC B1 ;  /* 0x0000000000017941 */ /* 0x000fea0003800000 */
.L_x_56:
        /* <DEDUP_REMOVED lines=9> */
.L_x_59:
[----:B------:R-:W-:Y:S05]  /*3270*/  BSYNC B1 ;  /* 0x0000000000017941 */ /* 0x000fea0003800000 */
.L_x_58:
        /* <DEDUP_REMOVED lines=10> */
.L_x_61:
[----:B------:R-:W-:Y:S05]  /*3320*/  BSYNC B1 ;  /* 0x0000000000017941 */ /* 0x000fea0003800000 */
.L_x_60:
        /* <DEDUP_REMOVED lines=10> */
.L_x_63:
[----:B------:R-:W-:Y:S05]  /*33d0*/  BSYNC B1 ;  /* 0x0000000000017941 */ /* 0x000fea0003800000 */
.L_x_62:
        /* <DEDUP_REMOVED lines=9> */
.L_x_65:
[----:B------:R-:W-:Y:S05]  /*3470*/  BSYNC B1 ;  /* 0x0000000000017941 */ /* 0x000fea0003800000 */
.L_x_64:
        /* <DEDUP_REMOVED lines=9> */
.L_x_67:
[----:B------:R-:W-:Y:S05]  /*3510*/  BSYNC B1 ;  /* 0x0000000000017941 */ /* 0x000fea0003800000 */
.L_x_66:
        /* <DEDUP_REMOVED lines=10> */
.L_x_69:
[----:B------:R-:W-:Y:S05]  /*35c0*/  BSYNC B1 ;  /* 0x0000000000017941 */ /* 0x000fea0003800000 */
.L_x_68:
        /* <DEDUP_REMOVED lines=10> */
.L_x_71:
[----:B------:R-:W-:Y:S05]  /*3670*/  BSYNC B1 ;  /* 0x0000000000017941 */ /* 0x000fea0003800000 */
.L_x_70:
        /* <DEDUP_REMOVED lines=9> */
.L_x_73:
[----:B------:R-:W-:Y:S05]  /*3710*/  BSYNC B1 ;  /* 0x0000000000017941 */ /* 0x000fea0003800000 */
.L_x_72:
        /* <DEDUP_REMOVED lines=9> */
.L_x_75:
[----:B------:R-:W-:Y:S05]  /*37b0*/  BSYNC B1 ;  /* 0x0000000000017941 */ /* 0x000fea0003800000 */
.L_x_74:
        /* <DEDUP_REMOVED lines=10> */
.L_x_77:
[----:B------:R-:W-:Y:S05]  /*3860*/  BSYNC B1 ;  /* 0x0000000000017941 */ /* 0x000fea0003800000 */
.L_x_76:
        /* <DEDUP_REMOVED lines=10> */
.L_x_79:
[----:B------:R-:W-:Y:S05]  /*3910*/  BSYNC B1 ;  /* 0x0000000000017941 */ /* 0x000fea0003800000 */
.L_x_78:
        /* <DEDUP_REMOVED lines=9> */
.L_x_81:
[----:B------:R-:W-:Y:S05]  /*39b0*/  BSYNC B1 ;  /* 0x0000000000017941 */ /* 0x000fea0003800000 */
.L_x_80:
        /* <DEDUP_REMOVED lines=9> */
.L_x_83:
[----:B------:R-:W-:Y:S05]  /*3a50*/  BSYNC B1 ;  /* 0x0000000000017941 */ /* 0x000fea0003800000 */
.L_x_82:
        /* <DEDUP_REMOVED lines=10> */
.L_x_85:
[----:B------:R-:W-:Y:S05]  /*3b00*/  BSYNC B1 ;  /* 0x0000000000017941 */ /* 0x000fea0003800000 */
.L_x_84:
        /* <DEDUP_REMOVED lines=10> */
.L_x_87:
[----:B------:R-:W-:Y:S05]  /*3bb0*/  BSYNC B1 ;  /* 0x0000000000017941 */ /* 0x000fea0003800000 */
.L_x_86:
        /* <DEDUP_REMOVED lines=9> */
.L_x_89:
[----:B------:R-:W-:Y:S05]  /*3c50*/  BSYNC B1 ;  /* 0x0000000000017941 */ /* 0x000fea0003800000 */
.L_x_88:
        /* <DEDUP_REMOVED lines=9> */
.L_x_91:
[----:B------:R-:W-:Y:S05]  /*3cf0*/  BSYNC B1 ;  /* 0x0000000000017941 */ /* 0x000fea0003800000 */
.L_x_90:
        /* <DEDUP_REMOVED lines=10> */
.L_x_93:
[----:B------:R-:W-:Y:S05]  /*3da0*/  BSYNC B1 ;  /* 0x0000000000017941 */ /* 0x000fea0003800000 */
.L_x_92:
        /* <DEDUP_REMOVED lines=10> */
.L_x_95:
[----:B------:R-:W-:Y:S05]  /*3e50*/  BSYNC B1 ;  /* 0x0000000000017941 */ /* 0x000fea0003800000 */
.L_x_94:
[----:B01---5:R-:W-:Y:S01]  /*3e60*/  LOP3.LUT R4, R18, 0xffffe000, RZ, 0xc0, !PT ;  /* 0xffffe00012047812 */ /* 0x023fe200078ec0ff */
        /* <DEDUP_REMOVED lines=8> */
.L_x_97:
[----:B------:R-:W-:Y:S05]  /*3ef0*/  BSYNC B1 ;  /* 0x0000000000017941 */ /* 0x000fea0003800000 */
.L_x_96:
[----:B-----5:R-:W-:Y:S01]  /*3f00*/  LOP3.LUT R4, R18, 0xffffe000, RZ, 0xc0, !PT ;  /* 0xffffe00012047812 */ /* 0x020fe200078ec0ff */
[----:B------:R-:W-:Y:S01]  /*3f10*/  @P0 IMAD.MOV.U32 R5, RZ, RZ, R11 ;  /* 0x000000ffff050224 */ /* 0x000fe200078e000b */
[----:B------:R-:W-:Y:S01]  /*3f20*/  ISETP.GT.AND P1, PT, R0, 0x8, P1 ;  /* 0x000000080000780c */ /* 0x000fe20000f24270 */
[----:B------:R-:W-:Y:S02]  /*3f30*/  BSSY B1, `(.L_x_98) ;  /* 0x0000008000017945 */ /* 0x000fe40003800000 */
[----:B------:R-:W-:Y:S01]  /*3f40*/  FMUL R3, R4, R59 ;  /* 0x0000003b04037220 */ /* 0x000fe20000400000 */
[----:B------:R-:W-:-:S03]  /*3f50*/  @P0 IMAD.MOV.U32 R4, RZ, RZ, R10 ;  /* 0x000000ffff040224 */ /* 0x000fc600078e000a */
[----:B------:R-:W-:-:S05]  /*3f60*/  FFMA R3, R54, R58, R3 ;  /* 0x0000003a36037223 */ /* 0x000fca0000000003 */
[----:B------:R-:W-:-:S05]  /*3f70*/  F2FP.TF32.F32.PACK_B R3, R3 ;  /* 0x00000003ff03723e */ /* 0x000fca00024050ff */
[----:B------:R0:W-:Y:S01]  /*3f80*/  @P0 STG.E desc[UR36][R4.64+0xe0], R3 ;  /* 0x0000e00304000986 */ /* 0x0001e2000c101924 */
[----:B------:R-:W-:Y:S05]  /*3f90*/  @!P1 BRA `(.L_x_99) ;  /* 0x0000000000049947 */ /* 0x000fea0003800000 */
[----:B------:R0:W5:Y:S02]  /*3fa0*/  LDG.E.LTC128B R18, desc[UR36][R8.64+0xe4] ;  /* 0x0000e42408127981 */ /* 0x000164000c1e1920 */
.L_x_99:
[----:B------:R-:W-:Y:S05]  /*3fb0*/  BSYNC B1 ;  /* 0x0000000000017941 */ /* 0x000fea0003800000 */
.L_x_98:
[----:B------:R-:W-:Y:S05]  /*3fc0*/  @!P1 BRA `(.L_x_100) ;  /* 0x0000000800709947 */ /* 0x000fea0003800000 */
[----:B-----5:R-:W-:-:S05]  /*3fd0*/  LOP3.LUT R18, R18, 0xffffe000, RZ, 0xc0, !PT ;  /* 0xffffe00012127812 */ /* 0x020fca00078ec0ff */
[----:B------:R-:W-:-:S04]  /*3fe0*/  FMUL R18, R18, R59 ;  /* 0x0000003b12127220 */ /* 0x000fc80000400000 */
[----:B------:R-:W-:-:S05]  /*3ff0*/  FFMA R55, R55, R58, R18 ;  /* 0x0000003a37377223 */ /* 0x000fca0000000012 */
[----:B------:R-:W-:-:S05]  /*4000*/  F2FP.TF32.F32.PACK_B R55, R55 ;  /* 0x00000037ff37723e */ /* 0x000fca00024050ff */
[----:B------:R0:W-:Y:S01]  /*4010*/  STG.E desc[UR36][R10.64+0xe4], R55 ;  /* 0x0000e4370a007986 */ /* 0x0001e2000c101924 */
[----:B------:R-:W-:Y:S05]  /*4020*/  BRA `(.L_x_100) ;  /* 0x0000000800587947 */ /* 0x000fea0003800000 */
.L_x_39:
[----:B------:R-:W-:Y:S01]  /*4030*/  ISETP.GT.AND P4, PT, R22, 0x1, PT ;  /* 0x000000011600780c */ /* 0x000fe20003f84270 */
[----:B------:R-:W-:Y:S01]  /*4040*/  ULDC.64 UR4, c[0x0][0x5c0] ;  /* 0x0001700000047ab9 */ /* 0x000fe20000000a00 */
[-C--:B------:R-:W-:Y:S01]  /*4050*/  FMUL R3, R24, R58.reuse ;  /* 0x0000003a18037220 */ /* 0x080fe20000400000 */
[----:B------:R-:W-:Y:S01]  /*4060*/  LEA R4, P3, R72, UR4, 0x2 ;  /* 0x0000000448047c11 */ /* 0x000fe2000f8610ff */
[-C--:B------:R-:W-:Y:S01]  /*4070*/  FMUL R25, R25, R58.reuse ;  /* 0x0000003a19197220 */ /* 0x080fe20000400000 */
[----:B------:R-:W-:Y:S01]  /*4080*/  ISETP.GT.AND P1, PT, R0, RZ, P4 ;  /* 0x000000ff0000720c */ /* 0x000fe20002724270 */
[-C--:B------:R-:W-:Y:S01]  /*4090*/  FMUL R9, R26, R58.reuse ;  /* 0x0000003a1a097220 */ /* 0x080fe20000400000 */
[----:B------:R-:W-:Y:S01]  /*40a0*/  LEA.HI.X R5, R72, UR5, R7, 0x2, P3 ;  /* 0x0000000548057c11 */ /* 0x000fe200098f1407 */
[-C--:B------:R-:W-:Y:S01]  /*40b0*/  FMUL R27, R27, R58.reuse ;  /* 0x0000003a1b1b7220 */ /* 0x080fe20000400000 */
[----:B------:R-:W-:Y:S01]  /*40c0*/  F2FP.TF32.F32.PACK_B R3, R3 ;  /* 0x00000003ff03723e */ /* 0x000fe200024050ff */
[-C--:B------:R-:W-:Y:S01]  /*40d0*/  FMUL R29, R29, R58.reuse ;  /* 0x0000003a1d1d7220 */ /* 0x080fe20000400000 */
[----:B------:R-:W-:Y:S01]  /*40e0*/  F2FP.TF32.F32.PACK_B R25, R25 ;  /* 0x00000019ff19723e */ /* 0x000fe200024050ff */
[----:B------:R-:W-:Y:S01]  /*40f0*/  FMUL R31, R31, R58 ;  /* 0x0000003a1f1f7220 */ /* 0x000fe20000400000 */
[C---:B------:R-:W-:Y:S01]  /*4100*/  SHF.L.U64.HI R7, R64.reuse, 0x2, R65 ;  /* 0x0000000240077819 */ /* 0x040fe20000010241 */
[----:B------:R0:W-:Y:S01]  /*4110*/  @P2 STG.E desc[UR36][R4.64], R3 ;  /* 0x0000000304002986 */ /* 0x0001e2000c101924 */
[----:B------:R-:W-:Y:S01]  /*4120*/  LEA R6, P3, R64, R4, 0x2 ;  /* 0x0000000440067211 */ /* 0x000fe200078610ff */
[-C--:B------:R-:W-:Y:S01]  /*4130*/  FMUL R11, R32, R58.reuse ;  /* 0x0000003a200b7220 */ /* 0x080fe20000400000 */
[C---:B------:R-:W-:Y:S01]  /*4140*/  ISETP.GT.AND P2, PT, R22.reuse, 0x8, PT ;  /* 0x000000081600780c */ /* 0x040fe20003f44270 */
[----:B------:R-:W-:Y:S01]  /*4150*/  @P1 STG.E desc[UR36][R4.64+0x4], R25 ;  /* 0x0000041904001986 */ /* 0x000fe2000c101924 */
[----:B------:R-:W-:Y:S01]  /*4160*/  ISETP.GT.AND P1, PT, R22, 0x9, PT ;  /* 0x000000091600780c */ /* 0x000fe20003f24270 */
[----:B------:R-:W-:Y:S01]  /*4170*/  IMAD.X R7, R7, 0x1, R5, P3 ;  /* 0x0000000107077824 */ /* 0x000fe200018e0605 */
[C---:B------:R-:W-:Y:S01]  /*4180*/  ISETP.GT.AND P0, PT, R0.reuse, 0x8, P0 ;  /* 0x000000080000780c */ /* 0x040fe20000704270 */
[-C--:B------:R-:W-:Y:S01]  /*4190*/  FMUL R33, R33, R58.reuse ;  /* 0x0000003a21217220 */ /* 0x080fe20000400000 */
[C---:B------:R-:W-:Y:S01]  /*41a0*/  ISETP.GT.AND P4, PT, R0.reuse, 0x8, P4 ;  /* 0x000000080000780c */ /* 0x040fe20002784270 */
[-C--:B------:R-:W-:Y:S01]  /*41b0*/  FMUL R35, R35, R58.reuse ;  /* 0x0000003a23237220 */ /* 0x080fe20000400000 */
[----:B------:R-:W-:Y:S01]  /*41c0*/  ISETP.GT.AND P5, PT, R0, RZ, P2 ;  /* 0x000000ff0000720c */ /* 0x000fe200017a4270 */
[-C--:B0-----:R-:W-:Y:S01]  /*41d0*/  FMUL R3, R28, R58.reuse ;  /* 0x0000003a1c037220 */ /* 0x081fe20000400000 */
[----:B------:R-:W-:Y:S01]  /*41e0*/  ISETP.GT.AND P3, PT, R0, RZ, P1 ;  /* 0x000000ff0000720c */ /* 0x000fe20000f64270 */
[-C--:B------:R-:W-:Y:S01]  /*41f0*/  FMUL R37, R37, R58.reuse ;  /* 0x0000003a25257220 */ /* 0x080fe20000400000 */
[----:B------:R-:W-:Y:S01]  /*4200*/  F2FP.TF32.F32.PACK_B R9, R9 ;  /* 0x00000009ff09723e */ /* 0x000fe200024050ff */
[-C--:B------:R-:W-:Y:S01]  /*4210*/  FMUL R39, R39, R58.reuse ;  /* 0x0000003a27277220 */ /* 0x080fe20000400000 */
[----:B------:R-:W-:Y:S01]  /*4220*/  F2FP.TF32.F32.PACK_B R27, R27 ;  /* 0x0000001bff1b723e */ /* 0x000fe200024050ff */
[-C--:B------:R-:W-:Y:S01]  /*4230*/  FMUL R41, R41, R58.reuse ;  /* 0x0000003a29297220 */ /* 0x080fe20000400000 */
[----:B------:R-:W-:Y:S01]  /*4240*/  F2FP.TF32.F32.PACK_B R3, R3 ;  /* 0x00000003ff03723e */ /* 0x000fe200024050ff */
[----:B------:R0:W-:Y:S01]  /*4250*/  @P0 STG.E desc[UR36][R6.64], R9 ;  /* 0x0000000906000986 */ /* 0x0001e2000c101924 */
[----:B------:R-:W-:Y:S01]  /*4260*/  F2FP.TF32.F32.PACK_B R29, R29 ;  /* 0x0000001dff1d723e */ /* 0x000fe200024050ff */
[-C--:B------:R-:W-:Y:S01]  /*4270*/  FMUL R43, R43, R58.reuse ;  /* 0x0000003a2b2b7220 */ /* 0x080fe20000400000 */
[----:B------:R-:W-:Y:S01]  /*4280*/  ISETP.GT.AND P0, PT, R22, 0x10, PT ;  /* 0x000000101600780c */ /* 0x000fe20003f04270 */
[----:B------:R-:W-:Y:S01]  /*4290*/  @P4 STG.E desc[UR36][R6.64+0x4], R27 ;  /* 0x0000041b06004986 */ /* 0x000fe2000c101924 */
[C---:B------:R-:W-:Y:S01]  /*42a0*/  ISETP.GT.AND P2, PT, R0.reuse, 0x8, P2 ;  /* 0x000000080000780c */ /* 0x040fe20001744270 */
[-C--:B------:R-:W-:Y:S01]  /*42b0*/  FMUL R45, R45, R58.reuse ;  /* 0x0000003a2d2d7220 */ /* 0x080fe20000400000 */
[C---:B------:R-:W-:Y:S01]  /*42c0*/  ISETP.GT.AND P1, PT, R0.reuse, 0x8, P1 ;  /* 0x000000080000780c */ /* 0x040fe20000f24270 */
[----:B------:R1:W-:Y:S01]  /*42d0*/  @P5 STG.E desc[UR36][R4.64+0x20], R3 ;  /* 0x0000200304005986 */ /* 0x0003e2000c101924 */
[----:B------:R-:W-:Y:S01]  /*42e0*/  ISETP.GT.AND P5, PT, R0, RZ, P0 ;  /* 0x000000ff0000720c */ /* 0x000fe200007a4270 */
[-C--:B------:R-:W-:Y:S01]  /*42f0*/  FMUL R47, R47, R58.reuse ;  /* 0x0000003a2f2f7220 */ /* 0x080fe20000400000 */
[----:B------:R-:W-:Y:S01]  /*4300*/  F2FP.TF32.F32.PACK_B R31, R31 ;  /* 0x0000001fff1f723e */ /* 0x000fe200024050ff */
[----:B------:R-:W-:Y:S01]  /*4310*/  @P3 STG.E desc[UR36][R4.64+0x24], R29 ;  /* 0x0000241d04003986 */ /* 0x000fe2000c101924 */
[----:B------:R-:W-:Y:S01]  /*4320*/  ISETP.GT.AND P3, PT, R22, 0x11, PT ;  /* 0x000000111600780c */ /* 0x000fe20003f64270 */
[-C--:B0-----:R-:W-:Y:S01]  /*4330*/  FMUL R9, R30, R58.reuse ;  /* 0x0000003a1e097220 */ /* 0x081fe20000400000 */
[----:B------:R-:W-:Y:S01]  /*4340*/  F2FP.TF32.F32.PACK_B R11, R11 ;  /* 0x0000000bff0b723e */ /* 0x000fe200024050ff */
[-C--:B------:R-:W-:Y:S01]  /*4350*/  FMUL R49, R49, R58.reuse ;  /* 0x0000003a31317220 */ /* 0x080fe20000400000 */
[----:B------:R-:W-:Y:S01]  /*4360*/  ISETP.GT.AND P4, PT, R0, RZ, P3 ;  /* 0x000000ff0000720c */ /* 0x000fe20001f84270 */
[-C--:B------:R-:W-:Y:S01]  /*4370*/  FMUL R51, R51, R58.reuse ;  /* 0x0000003a33337220 */ /* 0x080fe20000400000 */
[----:B------:R-:W-:Y:S01]  /*4380*/  F2FP.TF32.F32.PACK_B R9, R9 ;  /* 0x00000009ff09723e */ /* 0x000fe200024050ff */
[-C--:B-1----:R-:W-:Y:S01]  /*4390*/  FMUL R3, R34, R58.reuse ;  /* 0x0000003a22037220 */ /* 0x082fe20000400000 */
[----:B------:R-:W-:Y:S01]  /*43a0*/  F2FP.TF32.F32.PACK_B R33, R33 ;  /* 0x00000021ff21723e */ /* 0x000fe200024050ff */
[-C--:B------:R-:W-:Y:S01]  /*43b0*/  FMUL R13, R52, R58.reuse ;  /* 0x0000003a340d7220 */ /* 0x080fe20000400000 */
[----:B------:R-:W-:Y:S01]  /*43c0*/  ISETP.GT.AND P0, PT, R0, 0x8, P0 ;  /* 0x000000080000780c */ /* 0x000fe20000704270 */
[----:B------:R0:W-:Y:S01]  /*43d0*/  @P2 STG.E desc[UR36][R6.64+0x20], R9 ;  /* 0x0000200906002986 */ /* 0x0001e2000c101924 */
[C---:B------:R-:W-:Y:S01]  /*43e0*/  ISETP.GT.AND P2, PT, R22.reuse, 0x19, PT ;  /* 0x000000191600780c */ /* 0x040fe20003f44270 */
[-C--:B------:R-:W-:Y:S01]  /*43f0*/  FMUL R53, R53, R58.reuse ;  /* 0x0000003a35357220 */ /* 0x080fe20000400000 */
[----:B------:R-:W-:Y:S01]  /*4400*/  F2FP.TF32.F32.PACK_B R3, R3 ;  /* 0x00000003ff03723e */ /* 0x000fe200024050ff */
[----:B------:R-:W-:Y:S01]  /*4410*/  @P1 STG.E desc[UR36][R6.64+0x24], R31 ;  /* 0x0000241f06001986 */ /* 0x000fe2000c101924 */
[----:B------:R-:W-:Y:S01]  /*4420*/  ISETP.GT.AND P1, PT, R22, 0x18, PT ;  /* 0x000000181600780c */ /* 0x000fe20003f24270 */
[----:B------:R-:W-:Y:S01]  /*4430*/  FMUL R55, R55, R58 ;  /* 0x0000003a37377220 */ /* 0x000fe20000400000 */
[----:B------:R-:W-:Y:S01]  /*4440*/  F2FP.TF32.F32.PACK_B R35, R35 ;  /* 0x00000023ff23723e */ /* 0x000fe200024050ff */
[----:B------:R1:W-:Y:S01]  /*4450*/  @P5 STG.E desc[UR36][R4.64+0x40], R11 ;  /* 0x0000400b04005986 */ /* 0x0003e2000c101924 */
[----:B------:R-:W-:-:S02]  /*4460*/  ISETP.GT.AND P5, PT, R0, RZ, P1 ;  /* 0x000000ff0000720c */ /* 0x000fc40000fa4270 */
[----:B------:R-:W-:Y:S01]  /*4470*/  F2FP.TF32.F32.PACK_B R37, R37 ;  /* 0x00000025ff25723e */ /* 0x000fe200024050ff */
[----:B------:R-:W-:Y:S01]  /*4480*/  @P4 STG.E desc[UR36][R4.64+0x44], R33 ;  /* 0x0000442104004986 */ /* 0x000fe2000c101924 */
[----:B------:R-:W-:Y:S01]  /*4490*/  ISETP.GT.AND P4, PT, R0, 0x8, P3 ;  /* 0x000000080000780c */ /* 0x000fe20001f84270 */
[-C--:B0-----:R-:W-:Y:S01]  /*44a0*/  FMUL R9, R36, R58.reuse ;  /* 0x0000003a24097220 */ /* 0x081fe20000400000 */
[----:B------:R-:W-:Y:S01]  /*44b0*/  ISETP.GT.AND P3, PT, R0, RZ, P2 ;  /* 0x000000ff0000720c */ /* 0x000fe20001764270 */
[----:B------:R0:W-:Y:S01]  /*44c0*/  @P0 STG.E desc[UR36][R6.64+0x40], R3 ;  /* 0x0000400306000986 */ /* 0x0001e2000c101924 */
[----:B------:R-:W-:Y:S02]  /*44d0*/  ISETP.GT.AND P0, PT, R22, 0x20, PT ;  /* 0x000000201600780c */ /* 0x000fe40003f04270 */
[----:B------:R-:W-:Y:S01]  /*44e0*/  F2FP.TF32.F32.PACK_B R9, R9 ;  /* 0x00000009ff09723e */ /* 0x000fe200024050ff */
[----:B-1----:R-:W-:Y:S01]  /*44f0*/  FMUL R11, R40, R58 ;  /* 0x0000003a280b7220 */ /* 0x002fe20000400000 */
[----:B------:R-:W-:-:S02]  /*4500*/  ISETP.GT.AND P1, PT, R0, 0x8, P1 ;  /* 0x000000080000780c */ /* 0x000fc40000f24270 */
[----:B------:R-:W-:Y:S02]  /*4510*/  F2FP.TF32.F32.PACK_B R39, R39 ;  /* 0x00000027ff27723e */ /* 0x000fe400024050ff */
[----:B------:R-:W-:Y:S01]  /*4520*/  F2FP.TF32.F32.PACK_B R11, R11 ;  /* 0x0000000bff0b723e */ /* 0x000fe200024050ff */
[----:B------:R-:W-:Y:S01]  /*4530*/  @P4 STG.E desc[UR36][R6.64+0x44], R35 ;  /* 0x0000442306004986 */ /* 0x000fe2000c101924 */
[----:B------:R-:W-:Y:S01]  /*4540*/  ISETP.GT.AND P4, PT, R0, 0x8, P2 ;  /* 0x000000080000780c */ /* 0x000fe20001784270 */
[----:B0-----:R-:W-:Y:S01]  /*4550*/  FMUL R3, R38, R58 ;  /* 0x0000003a26037220 */ /* 0x001fe20000400000 */
[----:B------:R-:W-:Y:S01]  /*4560*/  ISETP.GT.AND P2, PT, R22, 0x21, PT ;  /* 0x000000211600780c */ /* 0x000fe20003f44270 */
[----:B------:R0:W-:Y:S01]  /*4570*/  @P5 STG.E desc[UR36][R4.64+0x60], R9 ;  /* 0x0000600904005986 */ /* 0x0001e2000c101924 */
[C---:B------:R-:W-:Y:S02]  /*4580*/  ISETP.GT.AND P5, PT, R0.reuse, RZ, P0 ;  /* 0x000000ff0000720c */ /* 0x040fe400007a4270 */
[----:B------:R-:W-:Y:S01]  /*4590*/  F2FP.TF32.F32.PACK_B R3, R3 ;  /* 0x00000003ff03723e */ /* 0x000fe200024050ff */
[----:B------:R-:W-:Y:S01]  /*45a0*/  @P3 STG.E desc[UR36][R4.64+0x64], R37 ;  /* 0x0000642504003986 */ /* 0x000fe2000c101924 */
[----:B------:R-:W-:-:S02]  /*45b0*/  ISETP.GT.AND P3, PT, R0, RZ, P2 ;  /* 0x000000ff0000720c */ /* 0x000fc40001764270 */
[----:B------:R-:W-:Y:S01]  /*45c0*/  F2FP.TF32.F32.PACK_B R41, R41 ;  /* 0x00000029ff29723e */ /* 0x000fe200024050ff */
[----:B------:R1:W-:Y:S01]  /*45d0*/  @P1 STG.E desc[UR36][R6.64+0x60], R3 ;  /* 0x0000600306001986 */ /* 0x0003e2000c101924 */
[----:B------:R-:W-:Y:S02]  /*45e0*/  ISETP.GT.AND P0, PT, R0, 0x8, P0 ;  /* 0x000000080000780c */ /* 0x000fe40000704270 */
[----:B------:R-:W-:Y:S01]  /*45f0*/  F2FP.TF32.F32.PACK_B R43, R43 ;  /* 0x0000002bff2b723e */ /* 0x000fe200024050ff */
[----:B------:R-:W-:Y:S01]  /*4600*/  @P4 STG.E desc[UR36][R6.64+0x64], R39 ;  /* 0x0000642706004986 */ /* 0x000fe2000c101924 */
[----:B------:R-:W-:Y:S01]  /*4610*/  ISETP.GT.AND P4, PT, R22, 0x28, PT ;  /* 0x000000281600780c */ /* 0x000fe20003f84270 */
[----:B0-----:R-:W-:Y:S01]  /*4620*/  FMUL R9, R44, R58 ;  /* 0x0000003a2c097220 */ /* 0x001fe20000400000 */
[----:B------:R-:W-:Y:S01]  /*4630*/  F2FP.TF32.F32.PACK_B R45, R45 ;  /* 0x0000002dff2d723e */ /* 0x000fe200024050ff */
[----:B------:R0:W-:Y:S01]  /*4640*/  @P5 STG.E desc[UR36][R4.64+0x80], R11 ;  /* 0x0000800b04005986 */ /* 0x0001e2000c101924 */
[----:B------:R-:W-:-:S02]  /*4650*/  ISETP.GT.AND P5, PT, R22, 0x29, PT ;  /* 0x000000291600780c */ /* 0x000fc40003fa4270 */
[----:B------:R-:W-:Y:S01]  /*4660*/  F2FP.TF32.F32.PACK_B R9, R9 ;  /* 0x00000009ff09723e */ /* 0x000fe200024050ff */
[----:B------:R-:W-:Y:S01]  /*4670*/  @P3 STG.E desc[UR36][R4.64+0x84], R41 ;  /* 0x0000842904003986 */ /* 0x000fe2000c101924 */
[----:B------:R-:W-:Y:S01]  /*4680*/  ISETP.GT.AND P3, PT, R0, 0x8, P2 ;  /* 0x000000080000780c */ /* 0x000fe20001764270 */
[-C--:B-1----:R-:W-:Y:S01]  /*4690*/  FMUL R3, R42, R58.reuse ;  /* 0x0000003a2a037220 */ /* 0x082fe20000400000 */
[C---:B------:R-:W-:Y:S02]  /*46a0*/  ISETP.GT.AND P2, PT, R0.reuse, RZ, P4 ;  /* 0x000000ff0000720c */ /* 0x040fe40002744270 */
[C---:B------:R-:W-:Y:S02]  /*46b0*/  ISETP.GT.AND P1, PT, R0.reuse, RZ, P5 ;  /* 0x000000ff0000720c */ /* 0x040fe40002f24270 */
[----:B------:R-:W-:Y:S01]  /*46c0*/  ISETP.GT.AND P4, PT, R0, 0x8, P4 ;  /* 0x000000080000780c */ /* 0x000fe20002784270 */
[----:B0-----:R-:W-:Y:S01]  /*46d0*/  FMUL R11, R46, R58 ;  /* 0x0000003a2e0b7220 */ /* 0x001fe20000400000 */
[----:B------:R-:W-:-:S02]  /*46e0*/  ISETP.GT.AND P5, PT, R0, 0x8, P5 ;  /* 0x000000080000780c */ /* 0x000fc40002fa4270 */
[----:B------:R-:W-:Y:S02]  /*46f0*/  F2FP.TF32.F32.PACK_B R3, R3 ;  /* 0x00000003ff03723e */ /* 0x000fe400024050ff */
[----:B------:R-:W-:Y:S02]  /*4700*/  F2FP.TF32.F32.PACK_B R11, R11 ;  /* 0x0000000bff0b723e */ /* 0x000fe400024050ff */
[----:B------:R-:W-:Y:S01]  /*4710*/  F2FP.TF32.F32.PACK_B R47, R47 ;  /* 0x0000002fff2f723e */ /* 0x000fe200024050ff */
[----:B------:R0:W-:Y:S01]  /*4720*/  @P0 STG.E desc[UR36][R6.64+0x80], R3 ;  /* 0x0000800306000986 */ /* 0x0001e2000c101924 */
[----:B------:R-:W-:Y:S02]  /*4730*/  F2FP.TF32.F32.PACK_B R49, R49 ;  /* 0x00000031ff31723e */ /* 0x000fe400024050ff */
[C---:B------:R-:W-:Y:S01]  /*4740*/  ISETP.GT.AND P0, PT, R22.reuse, 0x39, PT ;  /* 0x000000391600780c */ /* 0x040fe20003f04270 */
[----:B------:R-:W-:Y:S01]  /*4750*/  @P3 STG.E desc[UR36][R6.64+0x84], R43 ;  /* 0x0000842b06003986 */ /* 0x000fe2000c101924 */
[----:B------:R-:W-:-:S02]  /*4760*/  ISETP.GT.AND P3, PT, R22, 0x30, PT ;  /* 0x000000301600780c */ /* 0x000fc40003f64270 */
[----:B------:R-:W-:Y:S01]  /*4770*/  F2FP.TF32.F32.PACK_B R51, R51 ;  /* 0x00000033ff33723e */ /* 0x000fe200024050ff */
[----:B------:R1:W-:Y:S01]  /*4780*/  @P2 STG.E desc[UR36][R4.64+0xa0], R9 ;  /* 0x0000a00904002986 */ /* 0x0003e2000c101924 */
[----:B------:R-:W-:Y:S02]  /*4790*/  ISETP.GT.AND P2, PT, R22, 0x31, PT ;  /* 0x000000311600780c */ /* 0x000fe40003f44270 */
[----:B------:R-:W-:Y:S01]  /*47a0*/  F2FP.TF32.F32.PACK_B R13, R13 ;  /* 0x0000000dff0d723e */ /* 0x000fe200024050ff */
[----:B------:R-:W-:Y:S01]  /*47b0*/  @P1 STG.E desc[UR36][R4.64+0xa4], R45 ;  /* 0x0000a42d04001986 */ /* 0x000fe2000c101924 */
[----:B0-----:R-:W-:Y:S01]  /*47c0*/  FMUL R3, R48, R58 ;  /* 0x0000003a30037220 */ /* 0x001fe20000400000 */
[----:B------:R-:W-:Y:S02]  /*47d0*/  ISETP.GT.AND P1, PT, R22, 0x38, PT ;  /* 0x000000381600780c */ /* 0x000fe40003f24270 */
[----:B------:R0:W-:Y:S01]  /*47e0*/  @P4 STG.E desc[UR36][R6.64+0xa0], R11 ;  /* 0x0000a00b06004986 */ /* 0x0001e2000c101924 */
[----:B------:R-:W-:-:S02]  /*47f0*/  ISETP.GT.AND P4, PT, R0, RZ, P3 ;  /* 0x000000ff0000720c */ /* 0x000fc40001f84270 */
[----:B------:R-:W-:Y:S01]  /*4800*/  F2FP.TF32.F32.PACK_B R3, R3 ;  /* 0x00000003ff03723e */ /* 0x000fe200024050ff */
[----:B------:R-:W-:Y:S01]  /*4810*/  @P5 STG.E desc[UR36][R6.64+0xa4], R47 ;  /* 0x0000a42f06005986 */ /* 0x000fe2000c101924 */
[----:B------:R-:W-:Y:S01]  /*4820*/  ISETP.GT.AND P5, PT, R0, RZ, P2 ;  /* 0x000000ff0000720c */ /* 0x000fe200017a4270 */
[-C--:B-1----:R-:W-:Y:S01]  /*4830*/  FMUL R9, R50, R58.reuse ;  /* 0x0000003a32097220 */ /* 0x082fe20000400000 */
[C---:B------:R-:W-:Y:S02]  /*4840*/  ISETP.GT.AND P3, PT, R0.reuse, 0x8, P3 ;  /* 0x000000080000780c */ /* 0x040fe40001f64270 */
[----:B------:R-:W-:Y:S02]  /*4850*/  ISETP.GT.AND P2, PT, R0, 0x8, P2 ;  /* 0x000000080000780c */ /* 0x000fe40001744270 */
[----:B------:R-:W-:Y:S01]  /*4860*/  F2FP.TF32.F32.PACK_B R9, R9 ;  /* 0x00000009ff09723e */ /* 0x000fe200024050ff */
[----:B0-----:R-:W-:Y:S01]  /*4870*/  FMUL R11, R54, R58 ;  /* 0x0000003a360b7220 */ /* 0x001fe20000400000 */
[----:B------:R-:W-:Y:S01]  /*4880*/  F2FP.TF32.F32.PACK_B R53, R53 ;  /* 0x00000035ff35723e */ /* 0x000fe200024050ff */
[----:B------:R-:W-:Y:S01]  /*4890*/  @P4 STG.E desc[UR36][R4.64+0xc0], R3 ;  /* 0x0000c00304004986 */ /* 0x000fe2000c101924 */
[----:B------:R-:W-:-:S02]  /*48a0*/  ISETP.GT.AND P4, PT, R0, RZ, P1 ;  /* 0x000000ff0000720c */ /* 0x000fc40000f84270 */
[C---:B------:R-:W-:Y:S01]  /*48b0*/  ISETP.GT.AND P1, PT, R0.reuse, 0x8, P1 ;  /* 0x000000080000780c */ /* 0x040fe20000f24270 */
[----:B------:R-:W-:Y:S01]  /*48c0*/  @P5 STG.E desc[UR36][R4.64+0xc4], R49 ;  /* 0x0000c43104005986 */ /* 0x000fe2000c101924 */
[C---:B------:R-:W-:Y:S02]  /*48d0*/  ISETP.GT.AND P5, PT, R0.reuse, RZ, P0 ;  /* 0x000000ff0000720c */ /* 0x040fe400007a4270 */
[----:B------:R-:W-:Y:S01]  /*48e0*/  ISETP.GT.AND P0, PT, R0, 0x8, P0 ;  /* 0x000000080000780c */ /* 0x000fe20000704270 */
[----:B------:R-:W-:Y:S01]  /*48f0*/  @P3 STG.E desc[UR36][R6.64+0xc0], R9 ;  /* 0x0000c00906003986 */ /* 0x000fe2000c101924 */
[----:B------:R-:W-:Y:S02]  /*4900*/  F2FP.TF32.F32.PACK_B R11, R11 ;  /* 0x0000000bff0b723e */ /* 0x000fe400024050ff */
[----:B------:R-:W-:Y:S01]  /*4910*/  F2FP.TF32.F32.PACK_B R55, R55 ;  /* 0x00000037ff37723e */ /* 0x000fe200024050ff */
[----:B------:R-:W-:Y:S04]  /*4920*/  @P2 STG.E desc[UR36][R6.64+0xc4], R51 ;  /* 0x0000c43306002986 */ /* 0x000fe8000c101924 */
[----:B------:R-:W-:Y:S04]  /*4930*/  @P4 STG.E desc[UR36][R4.64+0xe0], R13 ;  /* 0x0000e00d04004986 */ /* 0x000fe8000c101924 */
[----:B------:R0:W-:Y:S02]  /*4940*/  @P5 STG.E desc[UR36][R4.64+0xe4], R53 ;  /* 0x0000e43504005986 */ /* 0x0001e4000c101924 */
[----:B0-----:R-:W-:-:S02]  /*4950*/  @P1 IMAD.MOV.U32 R4, RZ, RZ, R6 ;  /* 0x000000ffff041224 */ /* 0x001fc400078e0006 */
[----:B------:R-:W-:-:S05]  /*4960*/  @P1 IMAD.MOV.U32 R5, RZ, RZ, R7 ;  /* 0x000000ffff051224 */ /* 0x000fca00078e0007 */
[----:B------:R0:W-:Y:S04]  /*4970*/  @P1 STG.E desc[UR36][R4.64+0xe0], R11 ;  /* 0x0000e00b04001986 */ /* 0x0001e8000c101924 */
[----:B------:R0:W-:Y:S02]  /*4980*/  @P0 STG.E desc[UR36][R6.64+0xe4], R55 ;  /* 0x0000e43706000986 */ /* 0x0001e4000c101924 */
.L_x_100:
[----:B------:R-:W-:Y:S05]  /*4990*/  BSYNC B0 ;  /* 0x0000000000007941 */ /* 0x000fea0003800000 */
.L_x_38:
[----:B0-----:R-:W3:Y:S01]  /*49a0*/  LDL.64 R4, [R1] ;  /* 0x0000000001047983 */ /* 0x001ee20000100a00 */
[----:B------:R-:W-:Y:S01]  /*49b0*/  ULDC.64 UR4, c[0x0][0x650] ;  /* 0x0001940000047ab9 */ /* 0x000fe20000000a00 */
[----:B------:R-:W-:Y:S02]  /*49c0*/  IMAD.U32 R0, RZ, RZ, UR44 ;  /* 0x0000002cff007e24 */ /* 0x000fe4000f8e00ff */
[----:B------:R-:W-:Y:S02]  /*49d0*/  IMAD.MOV.U32 R22, RZ, RZ, -0x1 ;  /* 0xffffffffff167424 */ /* 0x000fe400078e00ff */
[----:B------:R0:W-:Y:S01]  /*49e0*/  SYNCS.ARRIVE.TRANS64.A1T0 RZ, [R0+UR48], RZ ;  /* 0x000000ff00ff79a7 */ /* 0x0001e20008100030 */
[----:B-----5:R-:W-:Y:S02]  /*49f0*/  IMAD.MOV.U32 R18, RZ, RZ, -0x1 ;  /* 0xffffffffff127424 */ /* 0x020fe400078e00ff */
[----:B--2---:R-:W-:Y:S01]  /*4a00*/  IMAD.MOV.U32 R19, RZ, RZ, -0x1 ;  /* 0xffffffffff137424 */ /* 0x004fe200078e00ff */
[----:B0-----:R-:W-:-:S02]  /*4a10*/  PRMT R0, RZ, 0x7610, R0 ;  /* 0x00007610ff007816 */ /* 0x001fc40000000000 */
[----:B---3--:R-:W-:-:S05]  /*4a20*/  LEA R16, P0, R4, R16, 0x1 ;  /* 0x0000001004107211 */ /* 0x008fca00078008ff */
[----:B------:R-:W-:Y:S01]  /*4a30*/  IMAD.X R17, R68, 0x1, R17, P0 ;  /* 0x0000000144117824 */ /* 0x000fe200000e0611 */
[----:B------:R-:W-:-:S04]  /*4a40*/  ISETP.GE.U32.AND P0, PT, R16, UR4, PT ;  /* 0x0000000410007c0c */ /* 0x000fc8000bf06070 */
[----:B------:R-:W-:-:S13]  /*4a50*/  ISETP.GE.U32.AND.EX P0, PT, R17, UR5, PT, P0 ;  /* 0x0000000511007c0c */ /* 0x000fda000bf06100 */
[----:B------:R-:W-:Y:S05]  /*4a60*/  @P0 BRA `(.L_x_101) ;  /* 0x00000004004c0947 */ /* 0x000fea0003800000 */
[----:B----4-:R-:W0:Y:S01]  /*4a70*/  LDC.64 R10, c[0x0][0x628] ;  /* 0x00018a00ff0a7b82 */ /* 0x010e220000000a00 */
[----:B------:R-:W2:Y:S01]  /*4a80*/  S2R R12, SR_CTAID.X ;  /* 0x00000000000c7919 */ /* 0x000ea20000002500 */
[----:B-1----:R-:W-:Y:S02]  /*4a90*/  IMAD.MOV.U32 R8, RZ, RZ, R16 ;  /* 0x000000ffff087224 */ /* 0x002fe400078e0010 */
[----:B------:R-:W-:Y:S01]  /*4aa0*/  IMAD.MOV.U32 R9, RZ, RZ, R17 ;  /* 0x000000ffff097224 */ /* 0x000fe200078e0011 */
[----:B------:R-:W1:Y:S03]  /*4ab0*/  S2R R18, SR_CTAID.Y ;  /* 0x0000000000127919 */ /* 0x000e660000002600 */
[----:B------:R-:W3:Y:S08]  /*4ac0*/  LDC R0, c[0x0][0x630] ;  /* 0x00018c00ff007b82 */ /* 0x000ef00000000800 */
[----:B------:R-:W4:Y:S01]  /*4ad0*/  LDC.64 R14, c[0x0][0x620] ;  /* 0x00018800ff0e7b82 */ /* 0x000f220000000a00 */
[----:B0-----:R-:W-:-:S04]  /*4ae0*/  ISETP.NE.U32.AND P0, PT, R10, RZ, PT ;  /* 0x000000ff0a00720c */ /* 0x001fc80003f05070 */
[----:B------:R-:W-:-:S13]  /*4af0*/  ISETP.NE.AND.EX P0, PT, R11, RZ, PT, P0 ;  /* 0x000000ff0b00720c */ /* 0x000fda0003f05300 */
[----:B-1234-:R-:W-:Y:S05]  /*4b00*/  @!P0 BRA `(.L_x_102) ;  /* 0x0000000000288947 */ /* 0x01efea0003800000 */
[----:B------:R-:W0:Y:S02]  /*4b10*/  LDC R3, c[0x0][0x634] ;  /* 0x00018d00ff037b82 */ /* 0x000e240000000800 */
[----:B0-----:R-:W-:-:S05]  /*4b20*/  IADD3 R3, P0, R16, R3, RZ ;  /* 0x0000000310037210 */ /* 0x001fca0007f1e0ff */
        /* <DEDUP_REMOVED lines=8> */
.L_x_102:
[-CC-:B------:R-:W-:Y:S01]  /*4bb0*/  SHF.R.U64 R19, R8, R0.reuse, R9.reuse ;  /* 0x0000000008137219 */ /* 0x180fe20000001209 */
[----:B------:R-:W0:Y:S01]  /*4bc0*/  LDC.64 R24, c[0x0][0x640] ;  /* 0x00019000ff187b82 */ /* 0x000e220000000a00 */
[----:B------:R-:W-:Y:S01]  /*4bd0*/  SHF.R.U32.HI R0, RZ, R0, R9 ;  /* 0x00000000ff007219 */ /* 0x000fe20000011609 */
[----:B------:R-:W-:Y:S01]  /*4be0*/  ULDC UR4, c[0x0][0x150] ;  /* 0x0000540000047ab9 */ /* 0x000fe20000000800 */
[----:B------:R-:W-:Y:S02]  /*4bf0*/  IADD3 R3, P0, RZ, -R19, RZ ;  /* 0x80000013ff037210 */ /* 0x000fe40007f1e0ff */
[----:B------:R-:W-:-:S03]  /*4c00*/  I2FP.F32.U32 R7, R12 ;  /* 0x0000000c00077245 */ /* 0x000fc60000201000 */
[----:B------:R-:W1:Y:S01]  /*4c10*/  LDC R6, c[0x0][0x618] ;  /* 0x00018600ff067b82 */ /* 0x000e620000000800 */
[----:B------:R-:W-:Y:S02]  /*4c20*/  IMAD.X R5, RZ, RZ, ~R0, P0 ;  /* 0x000000ffff057224 */ /* 0x000fe400000e0e00 */
[----:B------:R-:W-:Y:S01]  /*4c30*/  FMUL R7, R7, UR4 ;  /* 0x0000000407077c20 */ /* 0x000fe20008400000 */
[----:B------:R-:W-:Y:S01]  /*4c40*/  ULDC UR4, c[0x0][0x154] ;  /* 0x0000550000047ab9 */ /* 0x000fe20000000800 */
[-C--:B------:R-:W-:Y:S02]  /*4c50*/  IMAD R0, R5, R14.reuse, RZ ;  /* 0x0000000e05007224 */ /* 0x080fe400078e02ff */
[C---:B------:R-:W-:Y:S01]  /*4c60*/  IMAD.WIDE.U32 R4, R3.reuse, R14, R16 ;  /* 0x0000000e03047225 */ /* 0x040fe200078e0010 */
[----:B------:R-:W2:Y:S01]  /*4c70*/  LDC R8, c[0x0][0x608] ;  /* 0x00018200ff087b82 */ /* 0x000ea20000000800 */
[----:B------:R-:W3:Y:S02]  /*4c80*/  F2I.U32.TRUNC.NTZ R7, R7 ;  /* 0x0000000700077305 */ /* 0x000ee4000020f000 */
[----:B------:R-:W-:Y:S01]  /*4c90*/  IMAD R3, R3, R15, R0 ;  /* 0x0000000f03037224 */ /* 0x000fe200078e0200 */
[----:B------:R-:W-:-:S03]  /*4ca0*/  I2FP.F32.U32 R0, R18 ;  /* 0x0000001200007245 */ /* 0x000fc60000201000 */
[----:B------:R-:W-:Y:S01]  /*4cb0*/  IMAD.IADD R3, R5, 0x1, R3 ;  /* 0x0000000105037824 */ /* 0x000fe200078e0203 */
[----:B------:R-:W4:Y:S01]  /*4cc0*/  LDC R11, c[0x0][0x658] ;  /* 0x00019600ff0b7b82 */ /* 0x000f220000000800 */
[----:B0-----:R-:W-:-:S04]  /*4cd0*/  ISETP.NE.U32.AND P0, PT, R24, RZ, PT ;  /* 0x000000ff1800720c */ /* 0x001fc80003f05070 */
[----:B------:R-:W-:-:S03]  /*4ce0*/  ISETP.NE.AND.EX P0, PT, R25, RZ, PT, P0 ;  /* 0x000000ff1900720c */ /* 0x000fc60003f05300 */
[----:B------:R-:W0:Y:S01]  /*4cf0*/  LDC R9, c[0x0][0x144] ;  /* 0x00005100ff097b82 */ /* 0x000e220000000800 */
[-C--:B-1----:R-:W-:Y:S01]  /*4d00*/  SHF.R.U64 R10, R4, R6.reuse, R3 ;  /* 0x00000006040a7219 */ /* 0x082fe20000001203 */
[----:B---3--:R-:W-:Y:S01]  /*4d10*/  IMAD.MOV R7, RZ, RZ, -R7 ;  /* 0x000000ffff077224 */ /* 0x008fe200078e0a07 */
[----:B------:R-:W-:Y:S01]  /*4d20*/  SHF.R.U32.HI R3, RZ, R6, R3 ;  /* 0x00000006ff037219 */ /* 0x000fe20000011603 */
[----:B------:R-:W-:-:S04]  /*4d30*/  FMUL R6, R0, UR4 ;  /* 0x0000000400067c20 */ /* 0x000fc80008400000 */
[----:B------:R-:W1:Y:S01]  /*4d40*/  LDC R21, c[0x0][0x148] ;  /* 0x00005200ff157b82 */ /* 0x000e620000000800 */
[----:B------:R3:W0:Y:S01]  /*4d50*/  F2I.U32.TRUNC.NTZ R14, R6 ;  /* 0x00000006000e7305 */ /* 0x000622000020f000 */
[-CC-:B--2---:R-:W-:Y:S02]  /*4d60*/  SHF.R.U64 R13, R10, R8.reuse, R3.reuse ;  /* 0x000000080a0d7219 */ /* 0x184fe40000001203 */
[----:B------:R-:W-:-:S04]  /*4d70*/  SHF.R.U32.HI R0, RZ, R8, R3 ;  /* 0x00000008ff007219 */ /* 0x000fc80000011603 */
[----:B------:R-:W2:Y:S01]  /*4d80*/  LDC R20, c[0x0][0x648] ;  /* 0x00019200ff147b82 */ /* 0x000ea20000000800 */
[-CC-:B----4-:R-:W-:Y:S02]  /*4d90*/  SHF.R.U64 R15, R13, R11.reuse, R0.reuse ;  /* 0x0000000b0d0f7219 */ /* 0x190fe40000001200 */
[----:B------:R-:W-:-:S03]  /*4da0*/  SHF.R.U32.HI R5, RZ, R11, R0 ;  /* 0x0000000bff057219 */ /* 0x000fc60000011600 */
[----:B------:R-:W-:Y:S02]  /*4db0*/  IMAD.MOV.U32 R4, RZ, RZ, R15 ;  /* 0x000000ffff047224 */ /* 0x000fe400078e000f */
[----:B------:R-:W4:Y:S01]  /*4dc0*/  LDC R26, c[0x0][0x638] ;  /* 0x00018e00ff1a7b82 */ /* 0x000f220000000800 */
[----:B0-----:R-:W-:-:S07]  /*4dd0*/  IMAD R22, R9, R7, R12 ;  /* 0x0000000709167224 */ /* 0x001fce00078e020c */
[----:B------:R-:W0:Y:S08]  /*4de0*/  LDC R27, c[0x0][0x610] ;  /* 0x00018400ff1b7b82 */ /* 0x000e300000000800 */
[----:B------:R-:W0:Y:S01]  /*4df0*/  LDC R28, c[0x0][0x600] ;  /* 0x00018000ff1c7b82 */ /* 0x000e220000000800 */
[----:B-123--:R-:W-:Y:S05]  /*4e00*/  @!P0 BRA `(.L_x_103) ;  /* 0x0000000000288947 */ /* 0x00efea0003800000 */
[----:B------:R-:W1:Y:S02]  /*4e10*/  LDC R0, c[0x0][0x64c] ;  /* 0x00019300ff007b82 */ /* 0x000e640000000800 */
[----:B-1----:R-:W-:-:S05]  /*4e20*/  IADD3 R3, P0, R15, R0, RZ ;  /* 0x000000000f037210 */ /* 0x002fca0007f1e0ff */
        /* <DEDUP_REMOVED lines=8> */
.L_x_103:
[----:B------:R-:W-:Y:S01]  /*4eb0*/  ISETP.NE.AND P0, PT, R2, 0x1, PT ;  /* 0x000000010200780c */ /* 0x000fe20003f05270 */
[----:B------:R-:W-:Y:S01]  /*4ec0*/  IMAD.MOV R14, RZ, RZ, -R14 ;  /* 0x000000ffff0e7224 */ /* 0x000fe200078e0a0e */
[----:B------:R-:W-:Y:S02]  /*4ed0*/  SHF.R.U64 R0, R4, R20, R5 ;  /* 0x0000001404007219 */ /* 0x000fe40000001205 */
[----:B------:R-:W-:Y:S02]  /*4ee0*/  LOP3.LUT R3, R13, R70, RZ, 0xc0, !PT ;  /* 0x000000460d037212 */ /* 0x000fe400078ec0ff */
[----:B------:R-:W-:Y:S01]  /*4ef0*/  LOP3.LUT R5, R10, R69, RZ, 0xc0, !PT ;  /* 0x000000450a057212 */ /* 0x000fe200078ec0ff */
[----:B------:R-:W-:Y:S02]  /*4f00*/  IMAD.MOV R4, RZ, RZ, -R0 ;  /* 0x000000ffff047224 */ /* 0x000fe400078e0a00 */
[----:B------:R-:W-:Y:S02]  /*4f10*/  IMAD R3, R66, R0, R3 ;  /* 0x0000000042037224 */ /* 0x000fe400078e0203 */
[----:B----4-:R-:W-:-:S02]  /*4f20*/  IMAD R0, R4, R26, R15 ;  /* 0x0000001a04007224 */ /* 0x010fc400078e020f */
[----:B------:R-:W-:Y:S02]  /*4f30*/  @P0 IMAD R22, R21, R14, R18 ;  /* 0x0000000e15160224 */ /* 0x000fe400078e0212 */
[----:B------:R-:W-:Y:S02]  /*4f40*/  IMAD.MOV.U32 R4, RZ, RZ, 0x1 ;  /* 0x00000001ff047424 */ /* 0x000fe400078e00ff */
[----:B0-----:R-:W-:Y:S02]  /*4f50*/  IMAD R22, R3, R27, R22 ;  /* 0x0000001b03167224 */ /* 0x001fe400078e0216 */
[----:B------:R-:W-:Y:S01]  /*4f60*/  IMAD R3, R0, R28, R5 ;  /* 0x0000001c00037224 */ /* 0x000fe200078e0205 */
[----:B------:R-:W-:-:S04]  /*4f70*/  PRMT R0, R4, 0x7610, R0 ;  /* 0x0000761004007816 */ /* 0x000fc80000000000 */
[----:B------:R-:W-:Y:S02]  /*4f80*/  SEL R18, R3, R22, !P0 ;  /* 0x0000001603127207 */ /* 0x000fe40004000000 */
[----:B------:R-:W-:-:S07]  /*4f90*/  SEL R22, R22, R3, !P0 ;  /* 0x0000000316167207 */ /* 0x000fce0004000000 */
.L_x_101:
[----:B------:R-:W-:Y:S01]  /*4fa0*/  UIMAD.WIDE.U32 UR4, UR38, 0x24924925, URZ ;  /* 0x24924925260478a5 */ /* 0x000fe2000f8e003f */
[----:B------:R-:W-:Y:S02]  /*4fb0*/  LOP3.LUT P0, RZ, R0, 0xff, RZ, 0xc0, !PT ;  /* 0x000000ff00ff7812 */ /* 0x000fe4000780c0ff */
[----:B------:R-:W-:Y:S01]  /*4fc0*/  LOP3.LUT R75, R75, 0x1, RZ, 0x3c, !PT ;  /* 0x000000014b4b7812 */ /* 0x000fe200078e3cff */
[----:B------:R-:W-:-:S04]  /*4fd0*/  UIADD3 UR4, UR38, -UR5, URZ ;  /* 0x8000000526047290 */ /* 0x000fc8000fffe03f */
[----:B------:R-:W-:-:S04]  /*4fe0*/  ULEA.HI UR4, UR4, UR5, URZ, 0x1f ;  /* 0x0000000504047291 */ /* 0x000fc8000f8ff83f */
[----:B------:R-:W-:-:S04]  /*4ff0*/  USHF.R.U32.HI UR4, URZ, 0x2, UR4 ;  /* 0x000000023f047899 */ /* 0x000fc80008011604 */
[----:B------:R-:W-:Y:S01]  /*5000*/  UIMAD UR38, UR4, -0x7, UR38 ;  /* 0xfffffff9042678a4 */ /* 0x000fe2000f8e0226 */
[----:B------:R-:W-:Y:S11]  /*5010*/  @P0 BRA `(.L_x_104) ;  /* 0xffffffc800180947 */ /* 0x000ff6000383ffff */
[----:B------:R-:W-:Y:S05]  /*5020*/  EXIT ;  /* 0x000000000000794d */ /* 0x000fea0003800000 */
.L_x_17:
[----:B------:R-:W-:-:S08]  /*5030*/  ISETP.NE.AND P0, PT, R9, RZ, PT ;  /* 0x000000ff0900720c */ /* 0x000fd00003f05270 */
[----:B0-----:R-:W0:-:S00]  /*5040*/  USETMAXREG.DEALLOC.CTAPOOL 0x28 ;  /* 0x00000028000079c8 */ /* 0x001e0000080e0500 */
[----:B------:R-:W-:Y:S05]  /*5050*/  @P0 EXIT ;  /* 0x000000000000094d */ /* 0x000fea0003800000 */
[----:B0-----:R-:W-:Y:S01]  /*5060*/  LOP3.LUT P0, RZ, R3, 0xff, RZ, 0xc0, !PT ;  /* 0x000000ff03ff7812 */ /* 0x001fe2000780c0ff */
[----:B------:R-:W-:Y:S02]  /*5070*/  IMAD.MOV.U32 R3, RZ, RZ, 0x1 ;  /* 0x00000001ff037424 */ /* 0x000fe400078e00ff */
[----:B------:R-:W-:-:S10]  /*5080*/  IMAD.MOV.U32 R8, RZ, RZ, RZ ;  /* 0x000000ffff087224 */ /* 0x000fd400078e00ff */
[----:B------:R-:W-:Y:S05]  /*5090*/  @!P0 BRA `(.L_x_105) ;  /* 0x0000000c00648947 */ /* 0x000fea0003800000 */
[----:B------:R-:W0:Y:S01]  /*50a0*/  S2R R12, SR_CgaCtaId ;  /* 0x00000000000c7919 */ /* 0x000e220000008800 */
[----:B------:R-:W-:Y:S01]  /*50b0*/  LOP3.LUT P0, RZ, R4, 0x1f, RZ, 0xc0, !PT ;  /* 0x0000001f04ff7812 */ /* 0x000fe2000780c0ff */
[----:B------:R-:W-:Y:S01]  /*50c0*/  ULDC UR5, c[0x0][0x658] ;  /* 0x0001960000057ab9 */ /* 0x000fe20000000800 */
[----:B------:R-:W-:Y:S01]  /*50d0*/  UMOV UR6, 0xffffffff ;  /* 0xffffffff00067882 */ /* 0x000fe20000000000 */
[----:B------:R-:W-:Y:S01]  /*50e0*/  BSSY B0, `(.L_x_105) ;  /* 0x00000d4000007945 */ /* 0x000fe20003800000 */
[----:B------:R-:W-:Y:S01]  /*50f0*/  USHF.L.U32 UR6, UR6, UR5, URZ ;  /* 0x0000000506067299 */ /* 0x000fe2000800063f */
[C---:B------:R-:W-:Y:S01]  /*5100*/  ISETP.NE.AND P2, PT, R5.reuse, RZ, PT ;  /* 0x000000ff0500720c */ /* 0x040fe20003f45270 */
[----:B------:R-:W-:Y:S01]  /*5110*/  IMAD.MOV.U32 R10, RZ, RZ, 0x1 ;  /* 0x00000001ff0a7424 */ /* 0x000fe200078e00ff */
[----:B------:R-:W-:Y:S01]  /*5120*/  ISETP.NE.OR P0, PT, R5, RZ, !P0 ;  /* 0x000000ff0500720c */ /* 0x000fe20004705670 */
[----:B------:R-:W-:Y:S01]  /*5130*/  IMAD.MOV.U32 R3, RZ, RZ, 0x1 ;  /* 0x00000001ff037424 */ /* 0x000fe200078e00ff */
[----:B------:R-:W-:Y:S01]  /*5140*/  LOP3.LUT R9, R23, 0x2, RZ, 0xfc, !PT ;  /* 0x0000000217097812 */ /* 0x000fe200078efcff */
[----:B------:R-:W-:Y:S01]  /*5150*/  IMAD.MOV.U32 R8, RZ, RZ, RZ ;  /* 0x000000ffff087224 */ /* 0x000fe200078e00ff */
[----:B------:R-:W-:Y:S01]  /*5160*/  ULDC UR4, c[0x0][0x600] ;  /* 0x0001800000047ab9 */ /* 0x000fe20000000800 */
[----:B------:R-:W-:Y:S01]  /*5170*/  UMOV UR7, 0x1 ;  /* 0x0000000100077882 */ /* 0x000fe20000000000 */
[----:B------:R-:W-:-:S02]  /*5180*/  UIADD3 UR21, UR40, 0x1, URZ ;  /* 0x0000000128157890 */ /* 0x000fc4000fffe03f */
[----:B------:R-:W-:Y:S02]  /*5190*/  UIADD3 UR4, UR4, -0x1, URZ ;  /* 0xffffffff04047890 */ /* 0x000fe4000fffe03f */
[----:B------:R-:W-:Y:S02]  /*51a0*/  USHF.L.U32 UR5, UR7, UR5, URZ ;  /* 0x0000000507057299 */ /* 0x000fe4000800063f */
[----:B------:R-:W-:Y:S01]  /*51b0*/  ULOP3.LUT UR13, URZ, UR6, URZ, 0x33, !UPT ;  /* 0x000000063f0d7292 */ /* 0x000fe2000f8e333f */
[----:B------:R-:W-:Y:S01]  /*51c0*/  ULDC.64 UR22, c[0x0][0x198] ;  /* 0x0000660000167ab9 */ /* 0x000fe20000000a00 */
[C---:B0-----:R-:W-:Y:S02]  /*51d0*/  IMAD.SHL.U32 R11, R12.reuse, 0x20, RZ ;  /* 0x000000200c0b7824 */ /* 0x041fe400078e00ff */
[----:B------:R-:W-:-:S03]  /*51e0*/  IMAD.SHL.U32 R12, R12, 0x400, RZ ;  /* 0x000004000c0c7824 */ /* 0x000fc600078e00ff */
[----:B------:R-:W-:Y:S02]  /*51f0*/  LOP3.LUT R11, R11, 0x20, RZ, 0xc0, !PT ;  /* 0x000000200b0b7812 */ /* 0x000fe400078ec0ff */
[----:B------:R-:W-:-:S07]  /*5200*/  LOP3.LUT R12, R12, 0x400, RZ, 0xc0, !PT ;  /* 0x000004000c0c7812 */ /* 0x000fce00078ec0ff */
.L_x_117:
[----:B------:R-:W-:-:S03]  /*5210*/  UMOV UR6, 0xffffffff ;  /* 0xffffffff00067882 */ /* 0x000fc60000000000 */
[----:B------:R-:W-:Y:S05]  /*5220*/  BRA.DIV UR6, `(.L_x_106) ;  /* 0x0000001206887947 */ /* 0x000fea000b800000 */
[----:B------:R-:W-:-:S13]  /*5230*/  ELECT P6, URZ, PT ;  /* 0x00000000003f782f */ /* 0x000fda00038c0000 */
.L_x_133:
[----:B------:R-:W0:Y:S01]  /*5240*/  LDC R4, c[0x0][0x28c] ;  /* 0x0000a300ff047b82 */ /* 0x000e220000000800 */
[----:B------:R-:W-:Y:S01]  /*5250*/  BSSY B1, `(.L_x_107) ;  /* 0x0000045000017945 */ /* 0x000fe20003800000 */
[----:B0-----:R-:W-:-:S13]  /*5260*/  ISETP.LT.OR P6, PT, R4, 0x1, !P6 ;  /* 0x000000010400780c */ /* 0x001fda00077c1670 */
[----:B------:R-:W-:Y:S05]  /*5270*/  @P6 BRA `(.L_x_108) ;  /* 0x0000000400086947 */ /* 0x000fea0003800000 */
[----:B------:R-:W-:Y:S02]  /*5280*/  IMAD.SHL.U32 R22, R22, 0x40, RZ ;  /* 0x0000004016167824 */ /* 0x000fe400078e00ff */
[----:B------:R-:W-:Y:S02]  /*5290*/  IMAD R18, R18, 0x40, R11 ;  /* 0x0000004012127824 */ /* 0x000fe400078e020b */
[----:B------:R-:W-:Y:S02]  /*52a0*/  IMAD.MOV.U32 R15, RZ, RZ, RZ ;  /* 0x000000ffff0f7224 */ /* 0x000fe400078e00ff */
[----:B------:R-:W-:Y:S02]  /*52b0*/  IMAD.U32 R20, RZ, RZ, UR21 ;  /* 0x00000015ff147e24 */ /* 0x000fe4000f8e00ff */
[----:B------:R-:W-:Y:S02]  /*52c0*/  IMAD.MOV.U32 R4, RZ, RZ, R3 ;  /* 0x000000ffff047224 */ /* 0x000fe400078e0003 */
[----:B------:R-:W-:-:S07]  /*52d0*/  IMAD.MOV.U32 R5, RZ, RZ, R8 ;  /* 0x000000ffff057224 */ /* 0x000fce00078e0008 */
.L_x_112:
[----:B------:R-:W0:Y:S01]  /*52e0*/  S2R R7, SR_CgaCtaId ;  /* 0x0000000000077919 */ /* 0x000e220000008800 */
[----:B------:R-:W-:-:S04]  /*52f0*/  MOV R6, 0x400 ;  /* 0x0000040000067802 */ /* 0x000fc80000000f00 */
[----:B0-----:R-:W-:Y:S02]  /*5300*/  LEA R14, R7, R6, 0x18 ;  /* 0x00000006070e7211 */ /* 0x001fe400078ec0ff */
[----:B------:R-:W-:Y:S01]  /*5310*/  SHF.L.U32 R6, R4, 0x1f, RZ ;  /* 0x0000001f04067819 */ /* 0x000fe200000006ff */
[----:B------:R-:W0:Y:S02]  /*5320*/  @!P2 LDC R7, c[0x0][0x500] ;  /* 0x00014000ff07ab82 */ /* 0x000e240000000800 */
[----:B------:R-:W-:-:S04]  /*5330*/  IMAD R13, R5, 0x8, R14 ;  /* 0x00000008050d7824 */ /* 0x000fc800078e020e */
[----:B------:R-:W1:Y:S02]  /*5340*/  SYNCS.PHASECHK.TRANS64.TRYWAIT P1, [R13+URZ+0x38], R6 ;  /* 0x000038060d0075a7 */ /* 0x000e64000802017f */
[----:B-1----:R-:W-:Y:S05]  /*5350*/  @!P1 BRA `(.L_x_109) ;  /* 0x00000010005c9947 */ /* 0x002fea0003800000 */
.L_x_134:
[----:B-1----:R-:W-:Y:S01]  /*5360*/  PRMT R6, R9, 0x9910, RZ ;  /* 0x0000991009067816 */ /* 0x002fe200000000ff */
[----:B0-----:R0:W-:Y:S03]  /*5370*/  @!P2 SYNCS.ARRIVE.TRANS64 RZ, [R13+URZ], R7 ;  /* 0x000000070dffa9a7 */ /* 0x0011e6000800003f */
[----:B------:R-:W-:-:S13]  /*5380*/  ISETP.NE.AND P1, PT, R6, 0x2, PT ;  /* 0x000000020600780c */ /* 0x000fda0003f25270 */
[----:B0-----:R-:W-:Y:S05]  /*5390*/  @P1 BRA `(.L_x_110) ;  /* 0x0000000000041947 */ /* 0x001fea0003800000 */
[----:B------:R-:W-:Y:S01]  /*53a0*/  BPT.TRAP 0x1 ;  /* 0x000000040000795c */ /* 0x000fe20000300000 */
.L_x_110:
[----:B------:R-:W-:Y:S05]  /*53b0*/  @P0 BRA `(.L_x_111) ;  /* 0x0000000000040947 */ /* 0x000fea0003800000 */
[----:B------:R-:W-:Y:S01]  /*53c0*/  BPT.TRAP 0x1 ;  /* 0x000000040000795c */ /* 0x000fe20000300000 */
.L_x_111:
[----:B------:R-:W-:Y:S01]  /*53d0*/  IMAD R6, R5, 0x4000, R14 ;  /* 0x0000400005067824 */ /* 0x000fe200078e020e */
[----:B------:R-:W-:Y:S01]  /*53e0*/  R2UR UR34, R15 ;  /* 0x000000000f2272ca */ /* 0x000fe200000e0000 */
[----:B------:R-:W-:Y:S01]  /*53f0*/  VIADD R20, R20, 0xffffffff ;  /* 0xffffffff14147836 */ /* 0x000fe20000000000 */
[----:B------:R-:W-:Y:S01]  /*5400*/  R2UR UR33, R13 ;  /* 0x000000000d2172ca */ /* 0x000fe200000e0000 */
[----:B------:R-:W-:Y:S01]  /*5410*/  UIADD3 UR6, UP0, UR22, 0xf0, URZ ;  /* 0x000000f016067890 */ /* 0x000fe2000ff1e03f */
[----:B------:R-:W-:Y:S01]  /*5420*/  R2UR UR24, R6 ;  /* 0x00000000061872ca */ /* 0x000fe200000e0000 */
[----:B------:R-:W-:Y:S01]  /*5430*/  IMAD R6, R5, 0x1000, R12 ;  /* 0x0000100005067824 */ /* 0x000fe200078e020c */
[----:B------:R-:W-:Y:S01]  /*5440*/  R2UR UR36, R19 ;  /* 0x00000000132472ca */ /* 0x000fe200000e0000 */
[----:B------:R-:W-:Y:S01]  /*5450*/  UIADD3 UR30, UP1, UR22, 0x1f0, URZ ;  /* 0x000001f0161e7890 */ /* 0x000fe2000ff3e03f */
[----:B------:R-:W-:Y:S01]  /*5460*/  R2UR UR35, R22 ;  /* 0x00000000162372ca */ /* 0x000fe200000e0000 */
[----:B------:R-:W-:Y:S01]  /*5470*/  IMAD R6, R6, 0x4, R14 ;  /* 0x0000000406067824 */ /* 0x000fe200078e020e */
[----:B------:R-:W-:Y:S01]  /*5480*/  R2UR UR19, R18 ;  /* 0x00000000121372ca */ /* 0x000fe200000e0000 */
[----:B------:R-:W-:Y:S01]  /*5490*/  UIADD3.X UR7, URZ, UR23, URZ, UP0, !UPT ;  /* 0x000000173f077290 */ /* 0x000fe200087fe43f */
[----:B------:R-:W-:Y:S01]  /*54a0*/  ISETP.GT.AND P3, PT, R20, 0x1, PT ;  /* 0x000000011400780c */ /* 0x000fe20003f64270 */
[----:B------:R-:W-:Y:S01]  /*54b0*/  UIADD3 UR26, UR34, 0x20, URZ ;  /* 0x00000020221a7890 */ /* 0x000fe2000fffe03f */
[----:B------:R-:W-:Y:S01]  /*54c0*/  R2UR UR8, R6 ;  /* 0x00000000060872ca */ /* 0x000fe200000e0000 */
[----:B------:R-:W-:Y:S01]  /*54d0*/  UIADD3.X UR31, URZ, UR23, URZ, UP1, !UPT ;  /* 0x000000173f1f7290 */ /* 0x000fe20008ffe43f */
[----:B------:R-:W-:Y:S01]  /*54e0*/  VIADD R5, R5, 0x1 ;  /* 0x0000000105057836 */ /* 0x000fe20000000000 */
[----:B------:R-:W-:Y:S01]  /*54f0*/  UIADD3 UR32, UR24, 0x180, URZ ;  /* 0x0000018018207890 */ /* 0x000fe2000fffe03f */
[----:B------:R-:W-:Y:S01]  /*5500*/  VIADD R15, R15, 0x40 ;  /* 0x000000400f0f7836 */ /* 0x000fe20000000000 */
[----:B------:R-:W-:Y:S01]  /*5510*/  UIADD3 UR24, UR24, 0x2180, URZ ;  /* 0x0000218018187890 */ /* 0x000fe2000fffe03f */
[----:B------:R-:W-:Y:S01]  /*5520*/  UMOV UR14, 0x0 ;  /* 0x00000000000e7882 */ /* 0x000fe20000000000 */
[----:B------:R-:W-:Y:S01]  /*5530*/  UMOV UR15, 0x10000000 ;  /* 0x10000000000f7882 */ /* 0x000fe20000000000 */
[----:B------:R-:W-:Y:S01]  /*5540*/  ISETP.NE.AND P1, PT, R5, 0x7, PT ;  /* 0x000000070500780c */ /* 0x000fe20003f25270 */
[----:B------:R-:W-:Y:S01]  /*5550*/  UMOV UR25, UR33 ;  /* 0x0000002100197c82 */ /* 0x000fe20008000000 */
[----:B------:R-:W-:Y:S01]  /*5560*/  UMOV UR28, UR36 ;  /* 0x00000024001c7c82 */ /* 0x000fe20008000000 */
[----:B------:R-:W-:-:S02]  /*5570*/  UMOV UR27, UR35 ;  /* 0x00000023001b7c82 */ /* 0x000fc40008000000 */
[----:B------:R-:W-:Y:S01]  /*5580*/  UIADD3 UR16, UR8, 0x1c180, URZ ;  /* 0x0001c18008107890 */ /* 0x000fe2000fffe03f */
[----:B------:R0:W-:Y:S01]  /*5590*/  UTMALDG.3D [UR32], [UR6], desc[UR14] ;  /* 0x00000e20060075b4 */ /* 0x0001e20008011000 */
[----:B------:R-:W-:Y:S01]  /*55a0*/  UIADD3 UR8, UR8, 0x1e180, URZ ;  /* 0x0001e18008087890 */ /* 0x000fe2000fffe03f */
[----:B------:R-:W-:Y:S01]  /*55b0*/  SEL R7, RZ, 0x1, P1 ;  /* 0x00000001ff077807 */ /* 0x000fe20000800000 */
[----:B------:R-:W-:Y:S01]  /*55c0*/  UMOV UR29, 0x30000 ;  /* 0x00030000001d7882 */ /* 0x000fe20000000000 */
[----:B------:R-:W-:Y:S01]  /*55d0*/  UMOV UR17, UR33 ;  /* 0x0000002100117c82 */ /* 0x000fe20008000000 */
[----:B------:R-:W-:Y:S01]  /*55e0*/  UMOV UR18, UR34 ;  /* 0x0000002200127c82 */ /* 0x000fe20008000000 */
[----:B------:R-:W-:Y:S01]  /*55f0*/  UMOV UR20, UR36 ;  /* 0x0000002400147c82 */ /* 0x000fe20008000000 */
[----:B------:R-:W-:Y:S01]  /*5600*/  UMOV UR9, UR33 ;  /* 0x0000002100097c82 */ /* 0x000fe20008000000 */
[----:B------:R-:W-:Y:S01]  /*5610*/  UMOV UR11, UR19 ;  /* 0x00000013000b7c82 */ /* 0x000fe20008000000 */
[----:B------:R-:W-:Y:S01]  /*5620*/  UMOV UR12, UR36 ;  /* 0x00000024000c7c82 */ /* 0x000fe20008000000 */
[----:B------:R0:W-:Y:S01]  /*5630*/  UTMALDG.3D [UR24], [UR6], desc[UR14] ;  /* 0x00000e18060075b4 */ /* 0x0001e20008011000 */
[----:B------:R-:W-:Y:S01]  /*5640*/  UMOV UR10, UR26 ;  /* 0x0000001a000a7c82 */ /* 0x000fe20008000000 */
[----:B------:R-:W-:-:S02]  /*5650*/  LOP3.LUT R4, R4, R7, RZ, 0x3c, !PT ;  /* 0x0000000704047212 */ /* 0x000fc400078e3cff */
[----:B------:R-:W-:Y:S01]  /*5660*/  SEL R5, R5, RZ, P1 ;  /* 0x000000ff05057207 */ /* 0x000fe20000800000 */
[----:B------:R0:W-:Y:S01]  /*5670*/  UTMALDG.3D.MULTICAST [UR16], [UR30], UR29, desc[UR14] ;  /* 0x00000e101e0073b4 */ /* 0x0001e2000801181d */
[----:B------:R0:W-:Y:S02]  /*5680*/  UTMALDG.3D.MULTICAST [UR8], [UR30], UR29, desc[UR14] ;  /* 0x00000e081e0073b4 */ /* 0x0001e4000801181d */
[----:B0-----:R-:W-:Y:S05]  /*5690*/  @P3 BRA `(.L_x_112) ;  /* 0xfffffffc00103947 */ /* 0x001fea000383ffff */
.L_x_108:
[----:B------:R-:W-:Y:S05]  /*56a0*/  BSYNC B1 ;  /* 0x0000000000017941 */ /* 0x000fea0003800000 */
.L_x_107:
[----:B------:R-:W2:Y:S01]  /*56b0*/  LDL.64 R24, [R1] ;  /* 0x0000000001187983 */ /* 0x000ea20000100a00 */
[----:B------:R-:W-:Y:S01]  /*56c0*/  LOP3.LUT P4, RZ, R10, 0xff, RZ, 0xc0, !PT ;  /* 0x000000ff0aff7812 */ /* 0x000fe2000788c0ff */
[----:B------:R-:W-:Y:S01]  /*56d0*/  VIADD R13, R8, UR40 ;  /* 0x00000028080d7c36 */ /* 0x000fe20008000000 */
[----:B------:R-:W-:Y:S01]  /*56e0*/  ULDC.64 UR6, c[0x0][0x650] ;  /* 0x0001940000067ab9 */ /* 0x000fe20000000a00 */
[----:B------:R-:W-:Y:S01]  /*56f0*/  IMAD.U32 R8, RZ, RZ, UR40 ;  /* 0x00000028ff087e24 */ /* 0x000fe2000f8e00ff */
[----:B------:R-:W-:Y:S01]  /*5700*/  UISETP.GE.U32.AND UP0, UPT, UR40, 0x7, UPT ;  /* 0x000000072800788c */ /* 0x000fe2000bf06070 */
[C---:B------:R-:W-:Y:S01]  /*5710*/  IMAD.WIDE.U32 R4, R13.reuse, 0x24924925, RZ ;  /* 0x249249250d047825 */ /* 0x040fe200078e00ff */
[----:B------:R-:W-:Y:S01]  /*5720*/  ISETP.GT.U32.AND P1, PT, R13, 0x6, PT ;  /* 0x000000060d00780c */ /* 0x000fe20003f24070 */
[----:B------:R-:W-:Y:S01]  /*5730*/  BSSY B1, `(.L_x_113) ;  /* 0x000006c000017945 */ /* 0x000fe20003800000 */
[----:B------:R-:W-:Y:S01]  /*5740*/  PRMT R10, RZ, 0x7610, R10 ;  /* 0x00007610ff0a7816 */ /* 0x000fe2000000000a */
[----:B------:R-:W-:Y:S01]  /*5750*/  IMAD.MOV.U32 R22, RZ, RZ, -0x1 ;  /* 0xffffffffff167424 */ /* 0x000fe200078e00ff */
[----:B------:R-:W-:Y:S01]  /*5760*/  ISETP.LT.U32.AND P1, PT, R8, 0x7, P1 ;  /* 0x000000070800780c */ /* 0x000fe20000f21070 */
[----:B------:R-:W-:Y:S01]  /*5770*/  IMAD.MOV.U32 R18, RZ, RZ, -0x1 ;  /* 0xffffffffff127424 */ /* 0x000fe200078e00ff */
[----:B------:R-:W-:Y:S01]  /*5780*/  PLOP3.LUT P3, PT, PT, PT, UP0, 0x80, 0x0 ;  /* 0x000000000000781c */ /* 0x000fe20003f6f008 */
[----:B------:R-:W0:Y:S01]  /*5790*/  @P4 S2R R7, SR_CgaCtaId ;  /* 0x0000000000074919 */ /* 0x000e220000008800 */
[----:B------:R-:W-:Y:S01]  /*57a0*/  SEL R4, RZ, 0x1, !P1 ;  /* 0x00000001ff047807 */ /* 0x000fe20004800000 */
[----:B------:R-:W-:Y:S01]  /*57b0*/  IMAD.MOV.U32 R19, RZ, RZ, -0x1 ;  /* 0xffffffffff137424 */ /* 0x000fe200078e00ff */
[----:B------:R-:W-:-:S02]  /*57c0*/  @P4 MOV R6, 0x400 ;  /* 0x0000040000064802 */ /* 0x000fc40000000f00 */
[----:B------:R-:W-:Y:S02]  /*57d0*/  LOP3.LUT R3, R3, R4, RZ, 0x3c, !PT ;  /* 0x0000000403037212 */ /* 0x000fe400078e3cff */
[----:B------:R-:W-:Y:S02]  /*57e0*/  PRMT R4, RZ, 0x7610, R4 ;  /* 0x00007610ff047816 */ /* 0x000fe40000000004 */
[----:B0-----:R-:W-:Y:S01]  /*57f0*/  @P4 LEA R6, R7, R6, 0x18 ;  /* 0x0000000607064211 */ /* 0x001fe200078ec0ff */
[----:B------:R-:W-:-:S03]  /*5800*/  IMAD.IADD R7, R13, 0x1, -R5 ;  /* 0x000000010d077824 */ /* 0x000fc600078e0a05 */
[----:B------:R0:W-:Y:S02]  /*5810*/  @P4 SYNCS.ARRIVE.TRANS64.A1T0 RZ, [R6+URZ+0xa8], RZ ;  /* 0x0000a8ff06ff49a7 */ /* 0x0001e4000810003f */
[----:B------:R-:W-:-:S04]  /*5820*/  LEA.HI R7, R7, R5, RZ, 0x1f ;  /* 0x0000000507077211 */ /* 0x000fc800078ff8ff */
[----:B------:R-:W-:-:S04]  /*5830*/  SHF.R.U32.HI R8, RZ, 0x2, R7 ;  /* 0x00000002ff087819 */ /* 0x000fc80000011607 */
[----:B------:R-:W-:Y:S01]  /*5840*/  @P3 LOP3.LUT R3, R3, 0x1, R8, 0x78, !PT ;  /* 0x0000000103033812 */ /* 0x000fe200078e7808 */
[----:B------:R-:W-:Y:S01]  /*5850*/  IMAD R8, R8, -0x7, R13 ;  /* 0xfffffff908087824 */ /* 0x000fe200078e020d */
[----:B--2---:R-:W-:-:S05]  /*5860*/  IADD3 R16, P1, R16, R24, RZ ;  /* 0x0000001810107210 */ /* 0x004fca0007f3e0ff */
[----:B------:R-:W-:Y:S01]  /*5870*/  IMAD.X R17, R17, 0x1, R0, P1 ;  /* 0x0000000111117824 */ /* 0x000fe200008e0600 */
[----:B------:R-:W-:-:S04]  /*5880*/  ISETP.GE.U32.AND P1, PT, R16, UR6, PT ;  /* 0x0000000610007c0c */ /* 0x000fc8000bf26070 */
[----:B------:R-:W-:-:S13]  /*5890*/  ISETP.GE.U32.AND.EX P1, PT, R17, UR7, PT, P1 ;  /* 0x0000000711007c0c */ /* 0x000fda000bf26110 */
[----:B0-----:R-:W-:Y:S05]  /*58a0*/  @P1 BRA `(.L_x_114) ;  /* 0x0000000400501947 */ /* 0x001fea0003800000 */
[----:B------:R-:W0:Y:S01]  /*58b0*/  S2R R13, SR_CTAID.X ;  /* 0x00000000000d7919 */ /* 0x000e220000002500 */
[----:B------:R-:W-:Y:S01]  /*58c0*/  ULDC.64 UR6, c[0x0][0x628] ;  /* 0x00018a0000067ab9 */ /* 0x000fe20000000a00 */
[----:B------:R-:W-:Y:S01]  /*58d0*/  ULDC UR9, c[0x0][0x630] ;  /* 0x00018c0000097ab9 */ /* 0x000fe20000000800 */
[----:B------:R-:W-:Y:S01]  /*58e0*/  ISETP.NE.U32.AND P1, PT, RZ, UR6, PT ;  /* 0x00000006ff007c0c */ /* 0x000fe2000bf25070 */
[----:B------:R-:W1:Y:S01]  /*58f0*/  S2R R14, SR_CTAID.Y ;  /* 0x00000000000e7919 */ /* 0x000e620000002600 */
[----:B------:R-:W-:Y:S01]  /*5900*/  ULDC UR10, c[0x0][0x150] ;  /* 0x00005400000a7ab9 */ /* 0x000fe20000000800 */
[----:B------:R-:W-:Y:S01]  /*5910*/  IMAD.MOV.U32 R4, RZ, RZ, R16 ;  /* 0x000000ffff047224 */ /* 0x000fe200078e0010 */
[----:B------:R-:W-:Y:S01]  /*5920*/  ISETP.NE.AND.EX P1, PT, RZ, UR7, PT, P1 ;  /* 0x00000007ff007c0c */ /* 0x000fe2000bf25310 */
[----:B------:R-:W-:Y:S01]  /*5930*/  IMAD.MOV.U32 R5, RZ, RZ, R17 ;  /* 0x000000ffff057224 */ /* 0x000fe200078e0011 */
[----:B0-----:R-:W-:-:S11]  /*5940*/  I2FP.F32.U32 R18, R13 ;  /* 0x0000000d00127245 */ /* 0x001fd60000201000 */
[----:B------:R-:W-:Y:S05]  /*5950*/  @!P1 BRA `(.L_x_115) ;  /* 0x0000000000289947 */ /* 0x000fea0003800000 */
[----:B------:R-:W-:Y:S02]  /*5960*/  ULDC UR8, c[0x0][0x634] ;  /* 0x00018d0000087ab9 */ /* 0x000fe40000000800 */
[----:B------:R-:W-:-:S05]  /*5970*/  IADD3 R5, P1, R16, UR8, RZ ;  /* 0x0000000810057c10 */ /* 0x000fca000ff3e0ff */
[----:B------:R-:W-:-:S04]  /*5980*/  IMAD.X R15, RZ, RZ, R17, P1 ;  /* 0x000000ffff0f7224 */ /* 0x000fc800008e0611 */
[----:B------:R-:W-:-:S04]  /*5990*/  IMAD.WIDE.U32 R6, R15, UR6, RZ ;  /* 0x000000060f067c25 */ /* 0x000fc8000f8e00ff */
[----:B------:R-:W-:-:S04]  /*59a0*/  IMAD.WIDE.U32 R6, P1, R5, UR7, R6 ;  /* 0x0000000705067c25 */ /* 0x000fc8000f820006 */
[----:B------:R-:W-:-:S04]  /*59b0*/  IMAD.WIDE.U32 R4, R5, UR6, RZ ;  /* 0x0000000605047c25 */ /* 0x000fc8000f8e00ff */
[----:B------:R-:W-:Y:S01]  /*59c0*/  IMAD.MOV.U32 R4, RZ, RZ, R7 ;  /* 0x000000ffff047224 */ /* 0x000fe200078e0007 */
[----:B------:R-:W-:Y:S01]  /*59d0*/  IADD3 RZ, P3, R5, R6, RZ ;  /* 0x0000000605ff7210 */ /* 0x000fe20007f7e0ff */
[----:B------:R-:W-:-:S04]  /*59e0*/  IMAD.X R5, RZ, RZ, RZ, P1 ;  /* 0x000000ffff057224 */ /* 0x000fc800008e06ff */
[----:B------:R-:W-:-:S08]  /*59f0*/  IMAD.WIDE.U32.X R4, R15, UR7, R4, P3 ;  /* 0x000000070f047c25 */ /* 0x000fd000098e0404 */
.L_x_115:
[--C-:B------:R-:W-:Y:S01]  /*5a00*/  SHF.R.U64 R19, R4, UR9, R5.reuse ;  /* 0x0000000904137c19 */ /* 0x100fe20008001205 */
[----:B------:R-:W-:Y:S01]  /*5a10*/  FMUL R18, R18, UR10 ;  /* 0x0000000a12127c20 */ /* 0x000fe20008400000 */
[----:B------:R-:W-:Y:S01]  /*5a20*/  SHF.R.U32.HI R4, RZ, UR9, R5 ;  /* 0x00000009ff047c19 */ /* 0x000fe20008011605 */
[----:B------:R-:W0:Y:S01]  /*5a30*/  LDC R6, c[0x0][0x144] ;  /* 0x00005100ff067b82 */ /* 0x000e220000000800 */
[----:B------:R-:W-:Y:S01]  /*5a40*/  IADD3 R5, P1, RZ, -R19, RZ ;  /* 0x80000013ff057210 */ /* 0x000fe20007f3e0ff */
[----:B------:R-:W-:Y:S01]  /*5a50*/  ULDC UR8, c[0x0][0x154] ;  /* 0x0000550000087ab9 */ /* 0x000fe20000000800 */
[----:B-1----:R-:W-:Y:S01]  /*5a60*/  I2FP.F32.U32 R7, R14 ;  /* 0x0000000e00077245 */ /* 0x002fe20000201000 */
[----:B------:R-:W1:Y:S01]  /*5a70*/  F2I.U32.TRUNC.NTZ R18, R18 ;  /* 0x0000001200127305 */ /* 0x000e62000020f000 */
[----:B------:R-:W-:Y:S01]  /*5a80*/  ULDC.64 UR6, c[0x0][0x620] ;  /* 0x0001880000067ab9 */ /* 0x000fe20000000a00 */
[----:B------:R-:W-:Y:S01]  /*5a90*/  IMAD.X R4, RZ, RZ, ~R4, P1 ;  /* 0x000000ffff047224 */ /* 0x000fe200008e0e04 */
[----:B------:R-:W-:Y:S01]  /*5aa0*/  ISETP.NE.AND P4, PT, R2, 0x1, PT ;  /* 0x000000010200780c */ /* 0x000fe20003f85270 */
[----:B------:R-:W-:Y:S01]  /*5ab0*/  FMUL R20, R7, UR8 ;  /* 0x0000000807147c20 */ /* 0x000fe20008400000 */
[----:B------:R-:W2:Y:S01]  /*5ac0*/  LDC R21, c[0x0][0x148] ;  /* 0x00005200ff157b82 */ /* 0x000ea20000000800 */
[----:B------:R-:W-:Y:S01]  /*5ad0*/  IMAD R4, R4, UR6, RZ ;  /* 0x0000000604047c24 */ /* 0x000fe2000f8e02ff */
[----:B------:R-:W-:-:S02]  /*5ae0*/  ULDC.64 UR8, c[0x0][0x640] ;  /* 0x0001900000087ab9 */ /* 0x000fc40000000a00 */
[----:B------:R-:W-:Y:S01]  /*5af0*/  ISETP.NE.U32.AND P1, PT, RZ, UR8, PT ;  /* 0x00000008ff007c0c */ /* 0x000fe2000bf25070 */
[----:B------:R-:W3:Y:S01]  /*5b00*/  F2I.U32.TRUNC.NTZ R20, R20 ;  /* 0x0000001400147305 */ /* 0x000ee2000020f000 */
[C---:B------:R-:W-:Y:S02]  /*5b10*/  IMAD R7, R5.reuse, UR7, R4 ;  /* 0x0000000705077c24 */ /* 0x040fe4000f8e0204 */
[----:B------:R-:W-:Y:S01]  /*5b20*/  IMAD.WIDE.U32 R4, R5, UR6, R16 ;  /* 0x0000000605047c25 */ /* 0x000fe2000f8e0010 */
[----:B------:R-:W-:Y:S01]  /*5b30*/  ULDC UR6, c[0x0][0x618] ;  /* 0x0001860000067ab9 */ /* 0x000fe20000000800 */
[----:B------:R-:W-:Y:S02]  /*5b40*/  ISETP.NE.AND.EX P1, PT, RZ, UR9, PT, P1 ;  /* 0x00000009ff007c0c */ /* 0x000fe4000bf25310 */
[----:B------:R-:W-:Y:S02]  /*5b50*/  IMAD.IADD R5, R5, 0x1, R7 ;  /* 0x0000000105057824 */ /* 0x000fe400078e0207 */
[----:B-1----:R-:W-:-:S03]  /*5b60*/  IMAD.MOV R18, RZ, RZ, -R18 ;  /* 0x000000ffff127224 */ /* 0x002fc600078e0a12 */
[----:B------:R-:W-:Y:S01]  /*5b70*/  SHF.R.U64 R15, R4, UR6, R5 ;  /* 0x00000006040f7c19 */ /* 0x000fe20008001205 */
[----:B0-----:R-:W-:Y:S01]  /*5b80*/  IMAD R13, R6, R18, R13 ;  /* 0x00000012060d7224 */ /* 0x001fe200078e020d */
[----:B------:R-:W-:Y:S01]  /*5b90*/  SHF.R.U32.HI R4, RZ, UR6, R5 ;  /* 0x00000006ff047c19 */ /* 0x000fe20008011605 */
[----:B------:R-:W-:Y:S01]  /*5ba0*/  ULDC UR6, c[0x0][0x608] ;  /* 0x0001820000067ab9 */ /* 0x000fe20000000800 */
[----:B---3--:R-:W-:Y:S02]  /*5bb0*/  IMAD.MOV R6, RZ, RZ, -R20 ;  /* 0x000000ffff067224 */ /* 0x008fe400078e0a14 */
[--C-:B------:R-:W-:Y:S02]  /*5bc0*/  SHF.R.U64 R18, R15, UR6, R4.reuse ;  /* 0x000000060f127c19 */ /* 0x100fe40008001204 */
[----:B------:R-:W-:Y:S01]  /*5bd0*/  SHF.R.U32.HI R5, RZ, UR6, R4 ;  /* 0x00000006ff057c19 */ /* 0x000fe20008011604 */
[----:B------:R-:W-:Y:S01]  /*5be0*/  ULDC UR6, c[0x0][0x658] ;  /* 0x0001960000067ab9 */ /* 0x000fe20000000800 */
[----:B--2---:R-:W-:-:S02]  /*5bf0*/  @P4 IMAD R13, R21, R6, R14 ;  /* 0x00000006150d4224 */ /* 0x004fc400078e020e */
[--C-:B------:R-:W-:Y:S02]  /*5c00*/  SHF.R.U64 R14, R18, UR6, R5.reuse ;  /* 0x00000006120e7c19 */ /* 0x100fe40008001205 */
[----:B------:R-:W-:-:S03]  /*5c10*/  SHF.R.U32.HI R21, RZ, UR6, R5 ;  /* 0x00000006ff157c19 */ /* 0x000fc60008011605 */
[----:B------:R-:W-:Y:S02]  /*5c20*/  IMAD.MOV.U32 R6, RZ, RZ, R14 ;  /* 0x000000ffff067224 */ /* 0x000fe400078e000e */
[----:B------:R-:W-:Y:S01]  /*5c30*/  IMAD.MOV.U32 R5, RZ, RZ, R21 ;  /* 0x000000ffff057224 */ /* 0x000fe200078e0015 */
[----:B------:R-:W-:Y:S06]  /*5c40*/  @!P1 BRA `(.L_x_116) ;  /* 0x00000000002c9947 */ /* 0x000fec0003800000 */
        /* <DEDUP_REMOVED lines=9> */
[----:B------:R-:W-:-:S04]  /*5ce0*/  IMAD.WIDE.U32.X R4, R21, UR9, R4, P3 ;  /* 0x0000000915047c25 */ /* 0x000fc800098e0404 */
[----:B------:R-:W-:-:S07]  /*5cf0*/  IMAD.MOV.U32 R6, RZ, RZ, R4 ;  /* 0x000000ffff067224 */ /* 0x000fce00078e0004 */
.L_x_116:
[----:B------:R-:W-:Y:S01]  /*5d00*/  ULDC UR6, c[0x0][0x648] ;  /* 0x0001920000067ab9 */ /* 0x000fe20000000800 */
[----:B------:R-:W-:Y:S01]  /*5d10*/  LOP3.LUT R4, R18, UR13, RZ, 0xc0, !PT ;  /* 0x0000000d12047c12 */ /* 0x000fe2000f8ec0ff */
[----:B------:R-:W-:Y:S01]  /*5d20*/  ULDC UR7, c[0x0][0x610] ;  /* 0x0001840000077ab9 */ /* 0x000fe20000000800 */
[----:B------:R-:W-:Y:S01]  /*5d30*/  SHF.R.U64 R5, R6, UR6, R5 ;  /* 0x0000000606057c19 */ /* 0x000fe20008001205 */
[----:B------:R-:W-:Y:S01]  /*5d40*/  ULDC UR6, c[0x0][0x638] ;  /* 0x00018e0000067ab9 */ /* 0x000fe20000000800 */
[----:B------:R-:W-:-:S03]  /*5d50*/  LOP3.LUT R15, R15, UR4, RZ, 0xc0, !PT ;  /* 0x000000040f0f7c12 */ /* 0x000fc6000f8ec0ff */
[----:B------:R-:W-:Y:S02]  /*5d60*/  IMAD.MOV R7, RZ, RZ, -R5 ;  /* 0x000000ffff077224 */ /* 0x000fe400078e0a05 */
[----:B------:R-:W-:Y:S02]  /*5d70*/  IMAD R4, R5, UR5, R4 ;  /* 0x0000000505047c24 */ /* 0x000fe4000f8e0204 */
[----:B------:R-:W-:Y:S01]  /*5d80*/  IMAD R14, R7, UR6, R14 ;  /* 0x00000006070e7c24 */ /* 0x000fe2000f8e020e */
[----:B------:R-:W-:Y:S01]  /*5d90*/  ULDC UR6, c[0x0][0x600] ;  /* 0x0001800000067ab9 */ /* 0x000fe20000000800 */
[----:B------:R-:W-:Y:S02]  /*5da0*/  IMAD R13, R4, UR7, R13 ;  /* 0x00000007040d7c24 */ /* 0x000fe4000f8e020d */
[----:B------:R-:W-:Y:S02]  /*5db0*/  IMAD R14, R14, UR6, R15 ;  /* 0x000000060e0e7c24 */ /* 0x000fe4000f8e020f */
[----:B------:R-:W-:-:S03]  /*5dc0*/  IMAD.MOV.U32 R4, RZ, RZ, 0x1 ;  /* 0x00000001ff047424 */ /* 0x000fc600078e00ff */
[----:B------:R-:W-:Y:S02]  /*5dd0*/  SEL R18, R14, R13, !P4 ;  /* 0x0000000d0e127207 */ /* 0x000fe40006000000 */
[----:B------:R-:W-:-:S07]  /*5de0*/  SEL R22, R13, R14, !P4 ;  /* 0x0000000e0d167207 */ /* 0x000fce0006000000 */
.L_x_114:
[----:B------:R-:W-:Y:S05]  /*5df0*/  BSYNC B1 ;  /* 0x0000000000017941 */ /* 0x000fea0003800000 */
.L_x_113:
[----:B------:R-:W-:-:S13]  /*5e00*/  LOP3.LUT P1, RZ, R4, 0xff, RZ, 0xc0, !PT ;  /* 0x000000ff04ff7812 */ /* 0x000fda000782c0ff */
[----:B------:R-:W-:Y:S05]  /*5e10*/  @P1 BRA `(.L_x_117) ;  /* 0xfffffff000fc1947 */ /* 0x000fea000383ffff */
[----:B------:R-:W-:Y:S05]  /*5e20*/  BSYNC B0 ;  /* 0x0000000000007941 */ /* 0x000fea0003800000 */
.L_x_105:
[----:B------:R-:W-:-:S03]  /*5e30*/  UMOV UR6, 0xffffffff ;  /* 0xffffffff00067882 */ /* 0x000fc60000000000 */
[----:B------:R-:W-:Y:S05]  /*5e40*/  BRA.DIV UR6, `(.L_x_118) ;  /* 0x0000000606b47947 */ /* 0x000fea000b800000 */
[----:B------:R-:W-:-:S13]  /*5e50*/  ELECT P6, URZ, PT ;  /* 0x00000000003f782f */ /* 0x000fda00038c0000 */
.L_x_137:
[----:B------:R-:W-:Y:S04]  /*5e60*/  BSSY B0, `(.L_x_119) ;  /* 0x0000046000007945 */ /* 0x000fe80003800000 */
[----:B------:R-:W-:Y:S05]  /*5e70*/  @!P6 BRA `(.L_x_120) ;  /* 0x000000040010e947 */ /* 0x000fea0003800000 */
[----:B------:R-:W-:-:S04]  /*5e80*/  LOP3.LUT R23, R23, 0x2, RZ, 0xfc, !PT ;  /* 0x0000000217177812 */ /* 0x000fc800078efcff */
[----:B------:R-:W-:-:S13]  /*5e90*/  ISETP.NE.AND P0, PT, R23, 0x3, PT ;  /* 0x000000031700780c */ /* 0x000fda0003f05270 */
[----:B------:R-:W-:Y:S05]  /*5ea0*/  @!P0 BRA `(.L_x_121) ;  /* 0x0000000000048947 */ /* 0x000fea0003800000 */
[----:B------:R-:W-:Y:S01]  /*5eb0*/  BPT.TRAP 0x1 ;  /* 0x000000040000795c */ /* 0x000fe20000300000 */
.L_x_121:
[----:B------:R-:W0:Y:S01]  /*5ec0*/  S2R R5, SR_CgaCtaId ;  /* 0x0000000000057919 */ /* 0x000e220000008800 */
[----:B------:R-:W-:Y:S02]  /*5ed0*/  MOV R0, 0x400 ;  /* 0x0000040000007802 */ /* 0x000fe40000000f00 */
[----:B------:R-:W-:Y:S02]  /*5ee0*/  SHF.L.U32 R2, R3, 0x1f, RZ ;  /* 0x0000001f03027819 */ /* 0x000fe400000006ff */
[----:B0-----:R-:W-:-:S05]  /*5ef0*/  LEA R5, R5, R0, 0x18 ;  /* 0x0000000005057211 */ /* 0x001fca00078ec0ff */
[----:B------:R-:W-:-:S04]  /*5f00*/  VIADD R5, R5, 0x38 ;  /* 0x0000003805057836 */ /* 0x000fc80000000000 */
[C---:B------:R-:W-:Y:S02]  /*5f10*/  IMAD R7, R8.reuse, 0x8, R5 ;  /* 0x0000000808077824 */ /* 0x040fe400078e0205 */
[----:B------:R-:W-:Y:S02]  /*5f20*/  VIADD R8, R8, 0x1 ;  /* 0x0000000108087836 */ /* 0x000fe40000000000 */
[----:B------:R-:W0:Y:S03]  /*5f30*/  SYNCS.PHASECHK.TRANS64.TRYWAIT P0, [R7+URZ], R2 ;  /* 0x00000002070075a7 */ /* 0x000e26000800017f */
[----:B------:R-:W-:-:S04]  /*5f40*/  ISETP.NE.AND P1, PT, R8, 0x7, PT ;  /* 0x000000070800780c */ /* 0x000fc80003f25270 */
[----:B------:R-:W-:Y:S02]  /*5f50*/  SEL R0, RZ, 0x1, P1 ;  /* 0x00000001ff007807 */ /* 0x000fe40000800000 */
[----:B------:R-:W-:Y:S02]  /*5f60*/  SEL R8, R8, RZ, P1 ;  /* 0x000000ff08087207 */ /* 0x000fe40000800000 */
[----:B------:R-:W-:-:S03]  /*5f70*/  LOP3.LUT R9, R3, R0, RZ, 0x3c, !PT ;  /* 0x0000000003097212 */ /* 0x000fc600078e3cff */
[----:B------:R-:W-:Y:S01]  /*5f80*/  IMAD R6, R8, 0x8, R5 ;  /* 0x0000000808067824 */ /* 0x000fe200078e0205 */
[----:B------:R-:W-:Y:S01]  /*5f90*/  SHF.L.U32 R3, R9, 0x1f, RZ ;  /* 0x0000001f09037819 */ /* 0x000fe200000006ff */
[----:B0-----:R-:W-:Y:S06]  /*5fa0*/  @!P0 BRA `(.L_x_122) ;  /* 0x00000004007c8947 */ /* 0x001fec0003800000 */
.L_x_138:
[----:B------:R-:W1:Y:S01]  /*5fb0*/  SYNCS.PHASECHK.TRANS64.TRYWAIT P0, [R6+URZ], R3 ;  /* 0x00000003060075a7 */ /* 0x000e62000800017f */
[----:B------:R-:W-:-:S05]  /*5fc0*/  VIADD R0, R8, 0x1 ;  /* 0x0000000108007836 */ /* 0x000fca0000000000 */
[----:B------:R-:W-:-:S04]  /*5fd0*/  ISETP.NE.AND P1, PT, R0, 0x7, PT ;  /* 0x000000070000780c */ /* 0x000fc80003f25270 */
[----:B0-----:R-:W-:Y:S02]  /*5fe0*/  SEL R2, RZ, 0x1, P1 ;  /* 0x00000001ff027807 */ /* 0x001fe40000800000 */
[----:B------:R-:W-:Y:S02]  /*5ff0*/  SEL R0, R0, RZ, P1 ;  /* 0x000000ff00007207 */ /* 0x000fe40000800000 */
[----:B------:R-:W-:-:S03]  /*6000*/  LOP3.LUT R9, R9, R2, RZ, 0x3c, !PT ;  /* 0x0000000209097212 */ /* 0x000fc600078e3cff */
[----:B------:R-:W-:Y:S01]  /*6010*/  IMAD R7, R0, 0x8, R5 ;  /* 0x0000000800077824 */ /* 0x000fe200078e0205 */
[----:B------:R-:W-:Y:S01]  /*6020*/  SHF.L.U32 R4, R9, 0x1f, RZ ;  /* 0x0000001f09047819 */ /* 0x000fe200000006ff */
[----:B-1----:R-:W-:Y:S06]  /*6030*/  @!P0 BRA `(.L_x_123) ;  /* 0x00000004006c8947 */ /* 0x002fec0003800000 */
.L_x_139:
[----:B------:R-:W1:Y:S01]  /*6040*/  SYNCS.PHASECHK.TRANS64.TRYWAIT P0, [R7+URZ], R4 ;  /* 0x00000004070075a7 */ /* 0x000e62000800017f */
[----:B------:R-:W-:-:S05]  /*6050*/  VIADD R0, R0, 0x1 ;  /* 0x0000000100007836 */ /* 0x000fca0000000000 */
[----:B------:R-:W-:-:S04]  /*6060*/  ISETP.NE.AND P1, PT, R0, 0x7, PT ;  /* 0x000000070000780c */ /* 0x000fc80003f25270 */
[----:B------:R-:W-:Y:S02]  /*6070*/  SEL R2, RZ, 0x1, P1 ;  /* 0x00000001ff027807 */ /* 0x000fe40000800000 */
[----:B------:R-:W-:Y:S02]  /*6080*/  SEL R0, R0, RZ, P1 ;  /* 0x000000ff00007207 */ /* 0x000fe40000800000 */
[----:B------:R-:W-:-:S03]  /*6090*/  LOP3.LUT R9, R9, R2, RZ, 0x3c, !PT ;  /* 0x0000000209097212 */ /* 0x000fc600078e3cff */
[----:B0-----:R-:W-:Y:S01]  /*60a0*/  IMAD R6, R0, 0x8, R5 ;  /* 0x0000000800067824 */ /* 0x001fe200078e0205 */
[----:B------:R-:W-:Y:S01]  /*60b0*/  SHF.L.U32 R3, R9, 0x1f, RZ ;  /* 0x0000001f09037819 */ /* 0x000fe200000006ff */
[----:B-1----:R-:W-:Y:S06]  /*60c0*/  @!P0 BRA `(.L_x_124) ;  /* 0x00000004005c8947 */ /* 0x002fec0003800000 */
.L_x_140:
        /* <DEDUP_REMOVED lines=9> */
.L_x_141:
        /* <DEDUP_REMOVED lines=9> */
.L_x_142:
[----:B------:R-:W1:Y:S01]  /*61f0*/  SYNCS.PHASECHK.TRANS64.TRYWAIT P0, [R6+URZ], R3 ;  /* 0x00000003060075a7 */ /* 0x000e62000800017f */
[----:B------:R-:W-:-:S05]  /*6200*/  VIADD R0, R0, 0x1 ;  /* 0x0000000100007836 */ /* 0x000fca0000000000 */
[----:B------:R-:W-:-:S04]  /*6210*/  ISETP.NE.AND P1, PT, R0, 0x7, PT ;  /* 0x000000070000780c */ /* 0x000fc80003f25270 */
[----:B------:R-:W-:Y:S02]  /*6220*/  SEL R2, RZ, 0x1, P1 ;  /* 0x00000001ff027807 */ /* 0x000fe40000800000 */
[----:B------:R-:W-:Y:S02]  /*6230*/  SEL R0, R0, RZ, P1 ;  /* 0x000000ff00007207 */ /* 0x000fe40000800000 */
[----:B------:R-:W-:Y:S01]  /*6240*/  LOP3.LUT R2, R9, R2, RZ, 0x3c, !PT ;  /* 0x0000000209027212 */ /* 0x000fe200078e3cff */
[----:B-1----:R-:W-:Y:S06]  /*6250*/  @!P0 BRA `(.L_x_127) ;  /* 0x0000000400348947 */ /* 0x002fec0003800000 */
.L_x_143:
[----:B------:R-:W-:Y:S01]  /*6260*/  IMAD R5, R0, 0x8, R5 ;  /* 0x0000000800057824 */ /* 0x000fe200078e0205 */
[----:B------:R-:W-:-:S07]  /*6270*/  SHF.L.U32 R0, R2, 0x1f, RZ ;  /* 0x0000001f02007819 */ /* 0x000fce00000006ff */
.L_x_128:
[----:B--2---:R2:W3:Y:S02]  /*6280*/  SYNCS.PHASECHK.TRANS64.TRYWAIT P0, [R5+URZ], R0 ;  /* 0x00000000050075a7 */ /* 0x0044e4000800017f */
[----:B---3--:R-:W-:Y:S05]  /*6290*/  @!P0 NANOSLEEP.SYNCS 0x989680 ;  /* 0x009896800000895d */ /* 0x008fea0003900000 */
[----:B------:R-:W3:Y:S02]  /*62a0*/  @!P0 SYNCS.PHASECHK.TRANS64 P0, [R5+URZ], R0 ;  /* 0x00000000050085a7 */ /* 0x000ee4000800007f */
[----:B---3--:R-:W-:Y:S05]  /*62b0*/  @!P0 BRA `(.L_x_128) ;  /* 0xfffffffc00f08947 */ /* 0x008fea000383ffff */
.L_x_120:
[----:B------:R-:W-:Y:S05]  /*62c0*/  BSYNC B0 ;  /* 0x0000000000007941 */ /* 0x000fea0003800000 */
.L_x_119:
[----:B------:R-:W-:Y:S05]  /*62d0*/  EXIT ;  /* 0x000000000000794d */ /* 0x000fea0003800000 */
.L_x_19:
[----:B0-----:R-:W-:-:S04]  /*62e0*/  IMAD.U32 R3, RZ, RZ, UR43 ;  /* 0x0000002bff037e24 */ /* 0x001fc8000f8e00ff */
[----:B------:R0:W1:Y:S03]  /*62f0*/  SYNCS.PHASECHK.TRANS64.TRYWAIT P0, [R3+URZ+-0x8], R0 ;  /* 0xfffff800030075a7 */ /* 0x000066000800017f */
[----:B-1----:R-:W-:Y:S05]  /*6300*/  @!P0 NANOSLEEP.SYNCS 0x989680 ;  /* 0x009896800000895d */ /* 0x002fea0003900000 */
[----:B------:R-:W1:Y:S02]  /*6310*/  @!P0 SYNCS.PHASECHK.TRANS64 P0, [R3+URZ+-0x8], R0 ;  /* 0xfffff800030085a7 */ /* 0x000e64000800007f */
[----:B-1----:R-:W-:Y:S05]  /*6320*/  @!P0 BRA `(.L_x_19) ;  /* 0xfffffffc00ec8947 */ /* 0x002fea000383ffff */
[----:B------:R-:W-:Y:S05]  /*6330*/  BRA `(.L_x_129) ;  /* 0xffffffb4005c7947 */ /* 0x000fea000383ffff */
.L_x_24:
[----:B-1----:R1:W2:Y:S02]  /*6340*/  SYNCS.PHASECHK.TRANS64.TRYWAIT P1, [R3+URZ], R0 ;  /* 0x00000000030075a7 */ /* 0x0022a4000802017f */
[----:B--2---:R-:W-:Y:S05]  /*6350*/  @!P1 NANOSLEEP.SYNCS 0x989680 ;  /* 0x009896800000995d */ /* 0x004fea0003900000 */
[----:B------:R-:W2:Y:S02]  /*6360*/  @!P1 SYNCS.PHASECHK.TRANS64 P1, [R3+URZ], R0 ;  /* 0x00000000030095a7 */ /* 0x000ea4000802007f */
[----:B--2---:R-:W-:Y:S05]  /*6370*/  @!P1 BRA `(.L_x_24) ;  /* 0xfffffffc00f09947 */ /* 0x004fea000383ffff */
[----:B------:R-:W-:Y:S05]  /*6380*/  BRA `(.L_x_23) ;  /* 0xffffffb400c87947 */ /* 0x000fea000383ffff */
.L_x_29:
[----:B-1----:R-:W-:-:S04]  /*6390*/  IMAD.U32 R5, RZ, RZ, UR4 ;  /* 0x00000004ff057e24 */ /* 0x002fc8000f8e00ff */
[----:B------:R1:W2:Y:S03]  /*63a0*/  SYNCS.PHASECHK.TRANS64.TRYWAIT P1, [R5+URZ], R4 ;  /* 0x00000004050075a7 */ /* 0x0002a6000802017f */
[----:B--2---:R-:W-:Y:S05]  /*63b0*/  @!P1 NANOSLEEP.SYNCS 0x989680 ;  /* 0x009896800000995d */ /* 0x004fea0003900000 */
[----:B------:R-:W2:Y:S02]  /*63c0*/  @!P1 SYNCS.PHASECHK.TRANS64 P1, [R5+URZ], R4 ;  /* 0x00000004050095a7 */ /* 0x000ea4000802007f */
[----:B--2---:R-:W-:Y:S05]  /*63d0*/  @!P1 BRA `(.L_x_29) ;  /* 0xfffffffc00ec9947 */ /* 0x004fea000383ffff */
[----:B------:R-:W-:Y:S05]  /*63e0*/  BRA `(.L_x_28) ;  /* 0xffffffb800f07947 */ /* 0x000fea000383ffff */
.L_x_37:
[----:B0-----:R-:W-:-:S04]  /*63f0*/  IMAD.U32 R3, RZ, RZ, UR43 ;  /* 0x0000002bff037e24 */ /* 0x001fc8000f8e00ff */
[----:B------:R0:W1:Y:S03]  /*6400*/  SYNCS.PHASECHK.TRANS64.TRYWAIT P0, [R3+URZ+0x8], R0 ;  /* 0x00000800030075a7 */ /* 0x000066000800017f */
[----:B-1----:R-:W-:Y:S05]  /*6410*/  @!P0 NANOSLEEP.SYNCS 0x989680 ;  /* 0x009896800000895d */ /* 0x002fea0003900000 */
[----:B------:R-:W1:Y:S02]  /*6420*/  @!P0 SYNCS.PHASECHK.TRANS64 P0, [R3+URZ+0x8], R0 ;  /* 0x00000800030085a7 */ /* 0x000e64000800007f */
[----:B-1----:R-:W-:Y:S05]  /*6430*/  @!P0 BRA `(.L_x_37) ;  /* 0xfffffffc00ec8947 */ /* 0x002fea000383ffff */
[----:B------:R-:W-:Y:S05]  /*6440*/  BRA `(.L_x_130) ;  /* 0xffffffc000b47947 */ /* 0x000fea000383ffff */
.L_x_106:
[----:B------:R-:W-:Y:S01]  /*6450*/  BSSY B1, `(.L_x_131) ;  /* 0x0000006000017945 */ /* 0x000fe20003800000 */
[----:B------:R-:W-:-:S07]  /*6460*/  IMAD.MOV.U32 R15, RZ, RZ, -0x1 ;  /* 0xffffffffff0f7424 */ /* 0x000fce00078e00ff */
[----:B-----5:R-:W-:Y:S05]  /*6470*/  WARPSYNC.COLLECTIVE R15, `(.L_x_132) ;  /* 0x000000000f0c7348 */ /* 0x020fea0003c00000 */
[----:B------:R-:W-:Y:S02]  /*6480*/  ELECT P6, UR62, PT ;  /* 0x00000000003e782f */ /* 0x000fe400038c0000 */
[----:B------:R-:W-:Y:S01]  /*6490*/  MOV R14, UR62 ;  /* 0x0000003e000e7c02 */ /* 0x000fe20008000f00 */
[----:B-----5:R-:W-:Y:S10]  /*64a0*/  ENDCOLLECTIVE ;  /* 0x000000000000791b */ /* 0x020ff40003800000 */
.L_x_132:
[----:B------:R-:W-:Y:S05]  /*64b0*/  BSYNC B1 ;  /* 0x0000000000017941 */ /* 0x000fea0003800000 */
.L_x_131:
[----:B------:R-:W-:Y:S05]  /*64c0*/  BRA `(.L_x_133) ;  /* 0xffffffec005c7947 */ /* 0x000fea000383ffff */
.L_x_109:
[----:B-1----:R1:W2:Y:S02]  /*64d0*/  SYNCS.PHASECHK.TRANS64.TRYWAIT P1, [R13+URZ+0x38], R6 ;  /* 0x000038060d0075a7 */ /* 0x0022a4000802017f */
[----:B--2---:R-:W-:Y:S05]  /*64e0*/  @!P1 NANOSLEEP.SYNCS 0x989680 ;  /* 0x009896800000995d */ /* 0x004fea0003900000 */
[----:B------:R-:W2:Y:S02]  /*64f0*/  @!P1 SYNCS.PHASECHK.TRANS64 P1, [R13+URZ+0x38], R6 ;  /* 0x000038060d0095a7 */ /* 0x000ea4000802007f */
[----:B--2---:R-:W-:Y:S05]  /*6500*/  @!P1 BRA `(.L_x_109) ;  /* 0xfffffffc00f09947 */ /* 0x004fea000383ffff */
[----:B------:R-:W-:Y:S05]  /*6510*/  BRA `(.L_x_134) ;  /* 0xffffffec00907947 */ /* 0x000fea000383ffff */
.L_x_118:
[----:B------:R-:W-:Y:S01]  /*6520*/  BSSY B0, `(.L_x_135) ;  /* 0x0000006000007945 */ /* 0x000fe20003800000 */
[----:B------:R-:W-:-:S07]  /*6530*/  IMAD.MOV.U32 R15, RZ, RZ, -0x1 ;  /* 0xffffffffff0f7424 */ /* 0x000fce00078e00ff */
[----:B-----5:R-:W-:Y:S05]  /*6540*/  WARPSYNC.COLLECTIVE R15, `(.L_x_136) ;  /* 0x000000000f0c7348 */ /* 0x020fea0003c00000 */
[----:B------:R-:W-:Y:S02]  /*6550*/  ELECT P6, UR62, PT ;  /* 0x00000000003e782f */ /* 0x000fe400038c0000 */
[----:B------:R-:W-:Y:S01]  /*6560*/  MOV R14, UR62 ;  /* 0x0000003e000e7c02 */ /* 0x000fe20008000f00 */
[----:B-----5:R-:W-:Y:S10]  /*6570*/  ENDCOLLECTIVE ;  /* 0x000000000000791b */ /* 0x020ff40003800000 */
.L_x_136:
[----:B------:R-:W-:Y:S05]  /*6580*/  BSYNC B0 ;  /* 0x0000000000007941 */ /* 0x000fea0003800000 */
.L_x_135:
[----:B------:R-:W-:Y:S05]  /*6590*/  BRA `(.L_x_137) ;  /* 0xfffffff800307947 */ /* 0x000fea000383ffff */
.L_x_122:
[----:B0-----:R0:W1:Y:S02]  /*65a0*/  SYNCS.PHASECHK.TRANS64.TRYWAIT P0, [R7+URZ], R2 ;  /* 0x00000002070075a7 */ /* 0x001064000800017f */
[----:B-1----:R-:W-:Y:S05]  /*65b0*/  @!P0 NANOSLEEP.SYNCS 0x989680 ;  /* 0x009896800000895d */ /* 0x002fea0003900000 */
[----:B------:R-:W1:Y:S02]  /*65c0*/  @!P0 SYNCS.PHASECHK.TRANS64 P0, [R7+URZ], R2 ;  /* 0x00000002070085a7 */ /* 0x000e64000800007f */
[----:B-1----:R-:W-:Y:S05]  /*65d0*/  @!P0 BRA `(.L_x_122) ;  /* 0xfffffffc00f08947 */ /* 0x002fea000383ffff */
[----:B------:R-:W-:Y:S05]  /*65e0*/  BRA `(.L_x_138) ;  /* 0xfffffff800707947 */ /* 0x000fea000383ffff */
.L_x_123:
[----:B0-----:R0:W1:Y:S02]  /*65f0*/  SYNCS.PHASECHK.TRANS64.TRYWAIT P0, [R6+URZ], R3 ;  /* 0x00000003060075a7 */ /* 0x001064000800017f */
[----:B-1----:R-:W-:Y:S05]  /*6600*/  @!P0 NANOSLEEP.SYNCS 0x989680 ;  /* 0x009896800000895d */ /* 0x002fea0003900000 */
[----:B------:R-:W1:Y:S02]  /*6610*/  @!P0 SYNCS.PHASECHK.TRANS64 P0, [R6+URZ], R3 ;  /* 0x00000003060085a7 */ /* 0x000e64000800007f */
[----:B-1----:R-:W-:Y:S05]  /*6620*/  @!P0 BRA `(.L_x_123) ;  /* 0xfffffffc00f08947 */ /* 0x002fea000383ffff */
[----:B------:R-:W-:Y:S05]  /*6630*/  BRA `(.L_x_139) ;  /* 0xfffffff800807947 */ /* 0x000fea000383ffff */
.L_x_124:
[----:B0-----:R0:W1:Y:S02]  /*6640*/  SYNCS.PHASECHK.TRANS64.TRYWAIT P0, [R7+URZ], R4 ;  /* 0x00000004070075a7 */ /* 0x001064000800017f */
[----:B-1----:R-:W-:Y:S05]  /*6650*/  @!P0 NANOSLEEP.SYNCS 0x989680 ;  /* 0x009896800000895d */ /* 0x002fea0003900000 */
[----:B------:R-:W1:Y:S02]  /*6660*/  @!P0 SYNCS.PHASECHK.TRANS64 P0, [R7+URZ], R4 ;  /* 0x00000004070085a7 */ /* 0x000e64000800007f */
[----:B-1----:R-:W-:Y:S05]  /*6670*/  @!P0 BRA `(.L_x_124) ;  /* 0xfffffffc00f08947 */ /* 0x002fea000383ffff */
[----:B------:R-:W-:Y:S05]  /*6680*/  BRA `(.L_x_140) ;  /* 0xfffffff800907947 */ /* 0x000fea000383ffff */
.L_x_125:
[----:B0-----:R0:W1:Y:S02]  /*6690*/  SYNCS.PHASECHK.TRANS64.TRYWAIT P0, [R6+URZ], R3 ;  /* 0x00000003060075a7 */ /* 0x001064000800017f */
[----:B-1----:R-:W-:Y:S05]  /*66a0*/  @!P0 NANOSLEEP.SYNCS 0x989680 ;  /* 0x009896800000895d */ /* 0x002fea0003900000 */
[----:B------:R-:W1:Y:S02]  /*66b0*/  @!P0 SYNCS.PHASECHK.TRANS64 P0, [R6+URZ], R3 ;  /* 0x00000003060085a7 */ /* 0x000e64000800007f */
[----:B-1----:R-:W-:Y:S05]  /*66c0*/  @!P0 BRA `(.L_x_125) ;  /* 0xfffffffc00f08947 */ /* 0x002fea000383ffff */
[----:B------:R-:W-:Y:S05]  /*66d0*/  BRA `(.L_x_141) ;  /* 0xfffffff800a07947 */ /* 0x000fea000383ffff */
.L_x_126:
[----:B0-----:R0:W1:Y:S02]  /*66e0*/  SYNCS.PHASECHK.TRANS64.TRYWAIT P0, [R7+URZ], R4 ;  /* 0x00000004070075a7 */ /* 0x001064000800017f */
[----:B-1----:R-:W-:Y:S05]  /*66f0*/  @!P0 NANOSLEEP.SYNCS 0x989680 ;  /* 0x009896800000895d */ /* 0x002fea0003900000 */
[----:B------:R-:W1:Y:S02]  /*6700*/  @!P0 SYNCS.PHASECHK.TRANS64 P0, [R7+URZ], R4 ;  /* 0x00000004070085a7 */ /* 0x000e64000800007f */
[----:B-1----:R-:W-:Y:S05]  /*6710*/  @!P0 BRA `(.L_x_126) ;  /* 0xfffffffc00f08947 */ /* 0x002fea000383ffff */
[----:B------:R-:W-:Y:S05]  /*6720*/  BRA `(.L_x_142) ;  /* 0xfffffff800b07947 */ /* 0x000fea000383ffff */
.L_x_127:
[----:B-1----:R1:W2:Y:S02]  /*6730*/  SYNCS.PHASECHK.TRANS64.TRYWAIT P0, [R6+URZ], R3 ;  /* 0x00000003060075a7 */ /* 0x0022a4000800017f */
[----:B--2---:R-:W-:Y:S05]  /*6740*/  @!P0 NANOSLEEP.SYNCS 0x989680 ;  /* 0x009896800000895d */ /* 0x004fea0003900000 */
[----:B------:R-:W2:Y:S02]  /*6750*/  @!P0 SYNCS.PHASECHK.TRANS64 P0, [R6+URZ], R3 ;  /* 0x00000003060085a7 */ /* 0x000ea4000800007f */
[----:B--2---:R-:W-:Y:S05]  /*6760*/  @!P0 BRA `(.L_x_127) ;  /* 0xfffffffc00f08947 */ /* 0x004fea000383ffff */
[----:B------:R-:W-:Y:S05]  /*6770*/  BRA `(.L_x_143) ;  /* 0xfffffff800b87947 */ /* 0x000fea000383ffff */
.L_x_144:
[----:B------:R-:W-:-:S00]  /*6780*/  BRA `(.L_x_144) ;  /* 0xfffffffc00fc7947 */ /* 0x000fc0000383ffff */
[----:B------:R-:W-:-:S00]  /*6790*/  NOP ;  /* 0x0000000000007918 */ /* 0x000fc00000000000 */
        /* <DEDUP_REMOVED lines=14> */
.L_x_145:


//--------------------- .nv.global.init           --------------------------
	.section	.nv.global.init,"aw",@progbits
.nv.global.init:
	.type		$str$22,@object
	.size		$str$22,($str$23 - $str$22)
$str$22:
        /*0000*/ 	.byte	0x6b, 0x5f, 0x74, 0x69, 0x6c, 0x65, 0x5f, 0x63, 0x6f, 0x75, 0x6e, 0x74, 0x20, 0x3e, 0x3d, 0x20
        /*0010*/ 	.byte	0x31, 0x00
	.type		$str$23,@object
	.size		$str$23,(__unnamed_1 - $str$23)
$str$23:
        /*0012*/ 	.byte	0x2f, 0x74, 0x6d, 0x70, 0x2f, 0x63, 0x75, 0x74, 0x6c, 0x61, 0x73, 0x73, 0x5f, 0x73, 0x77, 0x65
        /*0022*/ 	.byte	0x65, 0x70, 0x5f, 0x73, 0x72, 0x63, 0x2f, 0x69, 0x6e, 0x63, 0x6c, 0x75, 0x64, 0x65, 0x2f, 0x63
        /*0032*/ 	.byte	0x75, 0x74, 0x6c, 0x61, 0x73, 0x73, 0x2f, 0x67, 0x65, 0x6d, 0x6d, 0x2f, 0x63, 0x6f, 0x6c, 0x6c
        /*0042*/ 	.byte	0x65, 0x63, 0x74, 0x69, 0x76, 0x65, 0x2f, 0x73, 0x6d, 0x39, 0x30, 0x5f, 0x6d, 0x6d, 0x61, 0x5f
        /*0052*/ 	.byte	0x74, 0x6d, 0x61, 0x5f, 0x67, 0x6d, 0x6d, 0x61, 0x5f, 0x73, 0x73, 0x5f, 0x77, 0x61, 0x72, 0x70
        /*0062*/ 	.byte	0x73, 0x70, 0x65, 0x63, 0x69, 0x61, 0x6c, 0x69, 0x7a, 0x65, 0x64, 0x2e, 0x68, 0x70, 0x70, 0x00
	.type		__unnamed_1,@object
	.size		__unnamed_1,(.L_0 - __unnamed_1)
__unnamed_1:
        /*0072*/ 	.byte	0x76, 0x6f, 0x69, 0x64, 0x20, 0x63, 0x75, 0x74, 0x6c, 0x61, 0x73, 0x73, 0x3a, 0x3a, 0x67, 0x65
        /* <DEDUP_REMOVED lines=177> */
        /*0b92*/ 	.byte	0x5d, 0x00
.L_0:


//--------------------- .nv.shared._ZN7cutlass13device_kernelINS_4gemm6kernel13GemmUniversalIN4cute5tupleIJiiiiEEENS1_10collective13CollectiveMmaINS1_34MainloopSm90TmaGmmaWarpSpecializedILi7ENS5_IJNS4_1CILi2EEENSA_ILi1EEESC_EEENS1_32KernelTmaWarpSpecializedPingpongEEENS5_IJNSA_ILi64EEESG_SG_EEENS_10tfloat32_tENS5_IJlSC_lEEESI_SJ_NS4_8TiledMMAINS4_8MMA_AtomIJNS4_4SM904GMMA29MMA_64x64x8_F32TF32TF32_SS_TNILNSN_7ScaleInE1ELSP_1EEEEEENS4_6LayoutINS5_IJSC_SC_SC_EEENS5_IJNSA_ILi0EEESU_SU_EEEEENS5_IJNS4_10UnderscoreESX_SX_EEEEENS4_13SM90_TMA_LOADENS4_14ComposedLayoutINS4_7SwizzleILi3ELi4ELi3EEENS4_18smem_ptr_flag_bitsILi32EEENSS_INS5_IJNSA_ILi8EEENSA_ILi32EEEEEENS5_IJS17_SC_EEEEEEEvNS4_8identityENS4_23SM90_TMA_LOAD_MULTICASTES1B_vS1C_EENS_8epilogue10collective6detail29Sm90TmaWarpSpecializedAdapterINS1G_15DefaultEpilogueISI_SJ_SJ_NS1F_6thread17LinearCombinationISI_Li1EffLNS1K_9ScaleType4KindE0ELNS_15FloatRoundStyleE2ESI_EENS1_15EpilogueDefaultEEEEEvvEEEEvNT_6ParamsE --------------------------
	.section	.nv.shared._ZN7cutlass13device_kernelINS_4gemm6kernel13GemmUniversalIN4cute5tupleIJiiiiEEENS1_10collective13CollectiveMmaINS1_34MainloopSm90TmaGmmaWarpSpecializedILi7ENS5_IJNS4_1CILi2EEENSA_ILi1EEESC_EEENS1_32KernelTmaWarpSpecializedPingpongEEENS5_IJNSA_ILi64EEESG_SG_EEENS_10tfloat32_tENS5_IJlSC_lEEESI_SJ_NS4_8TiledMMAINS4_8MMA_AtomIJNS4_4SM904GMMA29MMA_64x64x8_F32TF32TF32_SS_TNILNSN_7ScaleInE1ELSP_1EEEEEENS4_6LayoutINS5_IJSC_SC_SC_EEENS5_IJNSA_ILi0EEESU_SU_EEEEENS5_IJNS4_10UnderscoreESX_SX_EEEEENS4_13SM90_TMA_LOADENS4_14ComposedLayoutINS4_7SwizzleILi3ELi4ELi3EEENS4_18smem_ptr_flag_bitsILi32EEENSS_INS5_IJNSA_ILi8EEENSA_ILi32EEEEEENS5_IJS17_SC_EEEEEEEvNS4_8identityENS4_23SM90_TMA_LOAD_MULTICASTES1B_vS1C_EENS_8epilogue10collective6detail29Sm90TmaWarpSpecializedAdapterINS1G_15DefaultEpilogueISI_SJ_SJ_NS1F_6thread17LinearCombinationISI_Li1EffLNS1K_9ScaleType4KindE0ELNS_15FloatRoundStyleE2ESI_EENS1_15EpilogueDefaultEEEEEvvEEEEvNT_6ParamsE,"aw",@nobits
	.sectionflags	@""
	.align	16
	.zero		1024


//--------------------- .nv.shared.reserved.0     --------------------------
	.section	.nv.shared.reserved.0,"aw",@nobits
	.weak		__nv_reservedSMEM_offset_0_alias
	.size		__nv_reservedSMEM_offset_0_alias, 0, 0
	.other		__nv_reservedSMEM_offset_0_alias,@"STO_CUDA_RESERVED_SHARED STV_DEFAULT"
__nv_reservedSMEM_offset_0_alias:
	.zero		0


//--------------------- .nv.global                --------------------------
	.section	.nv.global,"aw",@nobits
.nv.global:
	.type		_ZN40_INTERNAL_bf3f82ba_4_k_cu_44dd450e_228834cute1_E,@object
	.size		_ZN40_INTERNAL_bf3f82ba_4_k_cu_44dd450e_228834cute1_E,(_ZN40_INTERNAL_bf3f82ba_4_k_cu_44dd450e_228834cuda3std3__45__cpo6cbeginE - _ZN40_INTERNAL_bf3f82ba_4_k_cu_44dd450e_228834cute1_E)
_ZN40_INTERNAL_bf3f82ba_4_k_cu_44dd450e_228834cute1_E:
	.zero		1
	.type		_ZN40_INTERNAL_bf3f82ba_4_k_cu_44dd450e_228834cuda3std3__45__cpo6cbeginE,@object
	.size		_ZN40_INTERNAL_bf3f82ba_4_k_cu_44dd450e_228834cuda3std3__45__cpo6cbeginE,(_ZN40_INTERNAL_bf3f82ba_4_k_cu_44dd450e_228834cuda3std3__48in_placeE - _ZN40_INTERNAL_bf3f82ba_4_k_cu_44dd450e_228834cuda3std3__45__cpo6cbeginE)
_ZN40_INTERNAL_bf3f82ba_4_k_cu_44dd450e_228834cuda3std3__45__cpo6cbeginE:
	.zero		1
	.type		_ZN40_INTERNAL_bf3f82ba_4_k_cu_44dd450e_228834cuda3std3__48in_placeE,@object
	.size		_ZN40_INTERNAL_bf3f82ba_4_k_cu_44dd450e_228834cuda3std3__48in_placeE,(_ZN40_INTERNAL_bf3f82ba_4_k_cu_44dd450e_228834cuda3std6ranges3__45__cpo9iter_moveE - _ZN40_INTERNAL_bf3f82ba_4_k_cu_44dd450e_228834cuda3std3__48in_placeE)
_ZN40_INTERNAL_bf3f82ba_4_k_cu_44dd450e_228834cuda3std3__48in_placeE:
	.zero		1
	.type		_ZN40_INTERNAL_bf3f82ba_4_k_cu_44dd450e_228834cuda3std6ranges3__45__cpo9iter_moveE,@object
	.size		_ZN40_INTERNAL_bf3f82ba_4_k_cu_44dd450e_228834cuda3std6ranges3__45__cpo9iter_moveE,(_ZN40_INTERNAL_bf3f82ba_4_k_cu_44dd450e_228834cuda3std3__45__cpo5beginE - _ZN40_INTERNAL_bf3f82ba_4_k_cu_44dd450e_228834cuda3std6ranges3__45__cpo9iter_moveE)
_ZN40_INTERNAL_bf3f82ba_4_k_cu_44dd450e_228834cuda3std6ranges3__45__cpo9iter_moveE:
	.zero		1
	.type		_ZN40_INTERNAL_bf3f82ba_4_k_cu_44dd450e_228834cuda3std3__45__cpo5beginE,@object
	.size		_ZN40_INTERNAL_bf3f82ba_4_k_cu_44dd450e_228834cuda3std3__45__cpo5beginE,(_ZN40_INTERNAL_bf3f82ba_4_k_cu_44dd450e_228834cuda3std3__442_GLOBAL__N__bf3f82ba_4_k_cu_44dd450e_228836ignoreE - _ZN40_INTERNAL_bf3f82ba_4_k_cu_44dd450e_228834cuda3std3__45__cpo5beginE)
_ZN40_INTERNAL_bf3f82ba_4_k_cu_44dd450e_228834cuda3std3__45__cpo5beginE:
	.zero		1
	.type		_ZN40_INTERNAL_bf3f82ba_4_k_cu_44dd450e_228834cuda3std3__442_GLOBAL__N__bf3f82ba_4_k_cu_44dd450e_228836ignoreE,@object
	.size		_ZN40_INTERNAL_bf3f82ba_4_k_cu_44dd450e_228834cuda3std3__442_GLOBAL__N__bf3f82ba_4_k_cu_44dd450e_228836ignoreE,(_ZN40_INTERNAL_bf3f82ba_4_k_cu_44dd450e_228834cute7productE - _ZN40_INTERNAL_bf3f82ba_4_k_cu_44dd450e_228834cuda3std3__442_GLOBAL__N__bf3f82ba_4_k_cu_44dd450e_228836ignoreE)
_ZN40_INTERNAL_bf3f82ba_4_k_cu_44dd450e_228834cuda3std3__442_GLOBAL__N__bf3f82ba_4_k_cu_44dd450e_228836ignoreE:
	.zero		1
	.type		_ZN40_INTERNAL_bf3f82ba_4_k_cu_44dd450e_228834cute7productE,@object
	.size		_ZN40_INTERNAL_bf3f82ba_4_k_cu_44dd450e_228834cute7productE,(_ZN40_INTERNAL_bf3f82ba_4_k_cu_44dd450e_228834cuda3std3__45__cpo3endE - _ZN40_INTERNAL_bf3f82ba_4_k_cu_44dd450e_228834cute7productE)
_ZN40_INTERNAL_bf3f82ba_4_k_cu_44dd450e_228834cute7productE:
	.zero		1
	.type		_ZN40_INTERNAL_bf3f82ba_4_k_cu_44dd450e_228834cuda3std3__45__cpo3endE,@object
	.size		_ZN40_INTERNAL_bf3f82ba_4_k_cu_44dd450e_228834cuda3std3__45__cpo3endE,(_ZN40_INTERNAL_bf3f82ba_4_k_cu_44dd450e_228834cuda3std3__419piecewise_constructE - _ZN40_INTERNAL_bf3f82ba_4_k_cu_44dd450e_228834cuda3std3__45__cpo3endE)
_ZN40_INTERNAL_bf3f82ba_4_k_cu_44dd450e_228834cuda3std3__45__cpo3endE:
	.zero		1
	.type		_ZN40_INTERNAL_bf3f82ba_4_k_cu_44dd450e_228834cuda3std3__419piecewise_constructE,@object
	.size		_ZN40_INTERNAL_bf3f82ba_4_k_cu_44dd450e_228834cuda3std3__419piecewise_constructE,(_ZN40_INTERNAL_bf3f82ba_4_k_cu_44dd450e_228834cuda3std3__45__cpo4cendE - _ZN40_INTERNAL_bf3f82ba_4_k_cu_44dd450e_228834cuda3std3__419piecewise_constructE)
_ZN40_INTERNAL_bf3f82ba_4_k_cu_44dd450e_228834cuda3std3__419piecewise_constructE:
	.zero		1
	.type		_ZN40_INTERNAL_bf3f82ba_4_k_cu_44dd450e_228834cuda3std3__45__cpo4cendE,@object
	.size		_ZN40_INTERNAL_bf3f82ba_4_k_cu_44dd450e_228834cuda3std3__45__cpo4cendE,(_ZN40_INTERNAL_bf3f82ba_4_k_cu_44dd450e_228834cuda3std6ranges3__45__cpo4swapE - _ZN40_INTERNAL_bf3f82ba_4_k_cu_44dd450e_228834cuda3std3__45__cpo4cendE)
_ZN40_INTERNAL_bf3f82ba_4_k_cu_44dd450e_228834cuda3std3__45__cpo4cendE:
	.zero		1
	.type		_ZN40_INTERNAL_bf3f82ba_4_k_cu_44dd450e_228834cuda3std6ranges3__45__cpo4swapE,@object
	.size		_ZN40_INTERNAL_bf3f82ba_4_k_cu_44dd450e_228834cuda3std6ranges3__45__cpo4swapE,(.L_8 - _ZN40_INTERNAL_bf3f82ba_4_k_cu_44dd450e_228834cuda3std6ranges3__45__cpo4swapE)
_ZN40_INTERNAL_bf3f82ba_4_k_cu_44dd450e_228834cuda3std6ranges3__45__cpo4swapE:
	.zero		1
.L_8:


//--------------------- .nv.constant0._ZN7cutlass13device_kernelINS_4gemm6kernel13GemmUniversalIN4cute5tupleIJiiiiEEENS1_10collective13CollectiveMmaINS1_34MainloopSm90TmaGmmaWarpSpecializedILi7ENS5_IJNS4_1CILi2EEENSA_ILi1EEESC_EEENS1_32KernelTmaWarpSpecializedPingpongEEENS5_IJNSA_ILi64EEESG_SG_EEENS_10tfloat32_tENS5_IJlSC_lEEESI_SJ_NS4_8TiledMMAINS4_8MMA_AtomIJNS4_4SM904GMMA29MMA_64x64x8_F32TF32TF32_SS_TNILNSN_7ScaleInE1ELSP_1EEEEEENS4_6LayoutINS5_IJSC_SC_SC_EEENS5_IJNSA_ILi0EEESU_SU_EEEEENS5_IJNS4_10UnderscoreESX_SX_EEEEENS4_13SM90_TMA_LOADENS4_14ComposedLayoutINS4_7SwizzleILi3ELi4ELi3EEENS4_18smem_ptr_flag_bitsILi32EEENSS_INS5_IJNSA_ILi8EEENSA_ILi32EEEEEENS5_IJS17_SC_EEEEEEEvNS4_8identityENS4_23SM90_TMA_LOAD_MULTICASTES1B_vS1C_EENS_8epilogue10collective6detail29Sm90TmaWarpSpecializedAdapterINS1G_15DefaultEpilogueISI_SJ_SJ_NS1F_6thread17LinearCombinationISI_Li1EffLNS1K_9ScaleType4KindE0ELNS_15FloatRoundStyleE2ESI_EENS1_15EpilogueDefaultEEEEEvvEEEEvNT_6ParamsE --------------------------
	.section	.nv.constant0._ZN7cutlass13device_kernelINS_4gemm6kernel13GemmUniversalIN4cute5tupleIJiiiiEEENS1_10collective13CollectiveMmaINS1_34MainloopSm90TmaGmmaWarpSpecializedILi7ENS5_IJNS4_1CILi2EEENSA_ILi1EEESC_EEENS1_32KernelTmaWarpSpecializedPingpongEEENS5_IJNSA_ILi64EEESG_SG_EEENS_10tfloat32_tENS5_IJlSC_lEEESI_SJ_NS4_8TiledMMAINS4_8MMA_AtomIJNS4_4SM904GMMA29MMA_64x64x8_F32TF32TF32_SS_TNILNSN_7ScaleInE1ELSP_1EEEEEENS4_6LayoutINS5_IJSC_SC_SC_EEENS5_IJNSA_ILi0EEESU_SU_EEEEENS5_IJNS4_10UnderscoreESX_SX_EEEEENS4_13SM90_TMA_LOADENS4_14ComposedLayoutINS4_7SwizzleILi3ELi4ELi3EEENS4_18smem_ptr_flag_bitsILi32EEENSS_INS5_IJNSA_ILi8EEENSA_ILi32EEEEEENS5_IJS17_SC_EEEEEEEvNS4_8identityENS4_23SM90_TMA_LOAD_MULTICASTES1B_vS1C_EENS_8epilogue10collective6detail29Sm90TmaWarpSpecializedAdapterINS1G_15DefaultEpilogueISI_SJ_SJ_NS1F_6thread17LinearCombinationISI_Li1EffLNS1K_9ScaleType4KindE0ELNS_15FloatRoundStyleE2ESI_EENS1_15EpilogueDefaultEEEEEvvEEEEvNT_6ParamsE,"a",@progbits
	.sectionflags	@""
	.align	4
.nv.constant0._ZN7cutlass13device_kernelINS_4gemm6kernel13GemmUniversalIN4cute5tupleIJiiiiEEENS1_10collective13CollectiveMmaINS1_34MainloopSm90TmaGmmaWarpSpecializedILi7ENS5_IJNS4_1CILi2EEENSA_ILi1EEESC_EEENS1_32KernelTmaWarpSpecializedPingpongEEENS5_IJNSA_ILi64EEESG_SG_EEENS_10tfloat32_tENS5_IJlSC_lEEESI_SJ_NS4_8TiledMMAINS4_8MMA_AtomIJNS4_4SM904GMMA29MMA_64x64x8_F32TF32TF32_SS_TNILNSN_7ScaleInE1ELSP_1EEEEEENS4_6LayoutINS5_IJSC_SC_SC_EEENS5_IJNSA_ILi0EEESU_SU_EEEEENS5_IJNS4_10UnderscoreESX_SX_EEEEENS4_13SM90_TMA_LOADENS4_14ComposedLayoutINS4_7SwizzleILi3ELi4ELi3EEENS4_18smem_ptr_flag_bitsILi32EEENSS_INS5_IJNSA_ILi8EEENSA_ILi32EEEEEENS5_IJS17_SC_EEEEEEEvNS4_8identityENS4_23SM90_TMA_LOAD_MULTICASTES1B_vS1C_EENS_8epilogue10collective6detail29Sm90TmaWarpSpecializedAdapterINS1G_15DefaultEpilogueISI_SJ_SJ_NS1F_6thread17LinearCombinationISI_Li1EffLNS1K_9ScaleType4KindE0ELNS_15FloatRoundStyleE2ESI_EENS1_15EpilogueDefaultEEEEEvvEEEEvNT_6ParamsE:
	.zero		1664


//--------------------- SYMBOLS --------------------------

	.type		.nv.reservedSmem.offset0,@object
	.size		.nv.reservedSmem.offset0,0x4
	.type		__assertfail,@function
